//
// Generated by NVIDIA NVVM Compiler
//
// Compiler Build ID: CL-36424714
// Cuda compilation tools, release 13.0, V13.0.88
// Based on NVVM 20.0.0
//

.version 9.0
.target sm_100
.address_size 64

	// .globl	_Z16kernel_block_maxPKfPfi
.extern .shared .align 16 .b8 sdata[];

.visible .entry _Z16kernel_block_maxPKfPfi(
	.param .u64 .ptr .align 1 _Z16kernel_block_maxPKfPfi_param_0,
	.param .u64 .ptr .align 1 _Z16kernel_block_maxPKfPfi_param_1,
	.param .u32 _Z16kernel_block_maxPKfPfi_param_2
)
{
	.reg .pred 	%p<7>;
	.reg .b32 	%r<19>;
	.reg .b32 	%f<13>;
	.reg .b64 	%rd<9>;

	ld.param.u64 	%rd2, [_Z16kernel_block_maxPKfPfi_param_0];
	ld.param.u64 	%rd3, [_Z16kernel_block_maxPKfPfi_param_1];
	ld.param.u32 	%r11, [_Z16kernel_block_maxPKfPfi_param_2];
	mov.u32 	%r1, %tid.x;
	mov.u32 	%r2, %ctaid.x;
	mov.u32 	%r18, %ntid.x;
	mad.lo.s32 	%r17, %r2, %r18, %r1;
	setp.ge.s32 	%p1, %r17, %r11;
	mov.f32 	%f12, 0fFF800000;
	@%p1 bra 	$L__BB0_3;
	mov.u32 	%r12, %nctaid.x;
	mul.lo.s32 	%r5, %r12, %r18;
	cvta.to.global.u64 	%rd1, %rd2;
	mov.f32 	%f12, 0fFF800000;
$L__BB0_2:
	mul.wide.s32 	%rd4, %r17, 4;
	add.s64 	%rd5, %rd1, %rd4;
	ld.global.nc.f32 	%f6, [%rd5];
	max.f32 	%f12, %f12, %f6;
	add.s32 	%r17, %r17, %r5;
	setp.lt.s32 	%p2, %r17, %r11;
	@%p2 bra 	$L__BB0_2;
$L__BB0_3:
	shl.b32 	%r13, %r1, 2;
	mov.u32 	%r14, sdata;
	add.s32 	%r8, %r14, %r13;
	st.shared.f32 	[%r8], %f12;
	bar.sync 	0;
	setp.lt.u32 	%p3, %r18, 2;
	@%p3 bra 	$L__BB0_7;
$L__BB0_4:
	shr.u32 	%r10, %r18, 1;
	setp.ge.u32 	%p4, %r1, %r10;
	@%p4 bra 	$L__BB0_6;
	ld.shared.f32 	%f7, [%r8];
	shl.b32 	%r15, %r10, 2;
	add.s32 	%r16, %r8, %r15;
	ld.shared.f32 	%f8, [%r16];
	max.f32 	%f9, %f7, %f8;
	st.shared.f32 	[%r8], %f9;
$L__BB0_6:
	bar.sync 	0;
	setp.gt.u32 	%p5, %r18, 3;
	mov.u32 	%r18, %r10;
	@%p5 bra 	$L__BB0_4;
$L__BB0_7:
	setp.ne.s32 	%p6, %r1, 0;
	@%p6 bra 	$L__BB0_9;
	ld.shared.f32 	%f10, [sdata];
	cvta.to.global.u64 	%rd6, %rd3;
	mul.wide.u32 	%rd7, %r2, 4;
	add.s64 	%rd8, %rd6, %rd7;
	st.global.f32 	[%rd8], %f10;
$L__BB0_9:
	ret;

}
	// .globl	_Z23kernel_exp_and_blocksumPKfPfS1_if
.visible .entry _Z23kernel_exp_and_blocksumPKfPfS1_if(
	.param .u64 .ptr .align 1 _Z23kernel_exp_and_blocksumPKfPfS1_if_param_0,
	.param .u64 .ptr .align 1 _Z23kernel_exp_and_blocksumPKfPfS1_if_param_1,
	.param .u64 .ptr .align 1 _Z23kernel_exp_and_blocksumPKfPfS1_if_param_2,
	.param .u32 _Z23kernel_exp_and_blocksumPKfPfS1_if_param_3,
	.param .f32 _Z23kernel_exp_and_blocksumPKfPfS1_if_param_4
)
{
	.reg .pred 	%p<7>;
	.reg .b32 	%r<21>;
	.reg .b32 	%f<27>;
	.reg .b64 	%rd<12>;

	ld.param.u64 	%rd3, [_Z23kernel_exp_and_blocksumPKfPfS1_if_param_0];
	ld.param.u64 	%rd4, [_Z23kernel_exp_and_blocksumPKfPfS1_if_param_1];
	ld.param.u64 	%rd5, [_Z23kernel_exp_and_blocksumPKfPfS1_if_param_2];
	ld.param.u32 	%r11, [_Z23kernel_exp_and_blocksumPKfPfS1_if_param_3];
	ld.param.f32 	%f4, [_Z23kernel_exp_and_blocksumPKfPfS1_if_param_4];
	mov.u32 	%r1, %tid.x;
	mov.u32 	%r2, %ctaid.x;
	mov.u32 	%r20, %ntid.x;
	mad.lo.s32 	%r19, %r2, %r20, %r1;
	setp.ge.s32 	%p1, %r19, %r11;
	mov.f32 	%f26, 0f00000000;
	@%p1 bra 	$L__BB1_3;
	mov.u32 	%r12, %nctaid.x;
	mul.lo.s32 	%r5, %r12, %r20;
	cvta.to.global.u64 	%rd1, %rd3;
	cvta.to.global.u64 	%rd2, %rd4;
	mov.f32 	%f26, 0f00000000;
$L__BB1_2:
	mul.wide.s32 	%rd6, %r19, 4;
	add.s64 	%rd7, %rd1, %rd6;
	ld.global.nc.f32 	%f7, [%rd7];
	sub.f32 	%f8, %f7, %f4;
	fma.rn.f32 	%f9, %f8, 0f3BBB989D, 0f3F000000;
	cvt.sat.f32.f32 	%f10, %f9;
	mov.f32 	%f11, 0f4B400001;
	mov.f32 	%f12, 0f437C0000;
	fma.rm.f32 	%f13, %f10, %f12, %f11;
	add.f32 	%f14, %f13, 0fCB40007F;
	neg.f32 	%f15, %f14;
	fma.rn.f32 	%f16, %f8, 0f3FB8AA3B, %f15;
	fma.rn.f32 	%f17, %f8, 0f32A57060, %f16;
	mov.b32 	%r13, %f13;
	shl.b32 	%r14, %r13, 23;
	mov.b32 	%f18, %r14;
	ex2.approx.ftz.f32 	%f19, %f17;
	mul.f32 	%f20, %f19, %f18;
	add.s64 	%rd8, %rd2, %rd6;
	st.global.f32 	[%rd8], %f20;
	add.f32 	%f26, %f26, %f20;
	add.s32 	%r19, %r19, %r5;
	setp.lt.s32 	%p2, %r19, %r11;
	@%p2 bra 	$L__BB1_2;
$L__BB1_3:
	shl.b32 	%r15, %r1, 2;
	mov.u32 	%r16, sdata;
	add.s32 	%r8, %r16, %r15;
	st.shared.f32 	[%r8], %f26;
	bar.sync 	0;
	setp.lt.u32 	%p3, %r20, 2;
	@%p3 bra 	$L__BB1_7;
$L__BB1_4:
	shr.u32 	%r10, %r20, 1;
	setp.ge.u32 	%p4, %r1, %r10;
	@%p4 bra 	$L__BB1_6;
	shl.b32 	%r17, %r10, 2;
	add.s32 	%r18, %r8, %r17;
	ld.shared.f32 	%f21, [%r18];
	ld.shared.f32 	%f22, [%r8];
	add.f32 	%f23, %f21, %f22;
	st.shared.f32 	[%r8], %f23;
$L__BB1_6:
	bar.sync 	0;
	setp.gt.u32 	%p5, %r20, 3;
	mov.u32 	%r20, %r10;
	@%p5 bra 	$L__BB1_4;
$L__BB1_7:
	setp.ne.s32 	%p6, %r1, 0;
	@%p6 bra 	$L__BB1_9;
	ld.shared.f32 	%f24, [sdata];
	cvta.to.global.u64 	%rd9, %rd5;
	mul.wide.u32 	%rd10, %r2, 4;
	add.s64 	%rd11, %rd9, %rd10;
	st.global.f32 	[%rd11], %f24;
$L__BB1_9:
	ret;

}
	// .globl	_Z16kernel_normalizePfif
.visible .entry _Z16kernel_normalizePfif(
	.param .u64 .ptr .align 1 _Z16kernel_normalizePfif_param_0,
	.param .u32 _Z16kernel_normalizePfif_param_1,
	.param .f32 _Z16kernel_normalizePfif_param_2
)
{
	.reg .pred 	%p<7>;
	.reg .b32 	%r<31>;
	.reg .b32 	%f<12>;
	.reg .b64 	%rd<11>;

	ld.param.u64 	%rd2, [_Z16kernel_normalizePfif_param_0];
	ld.param.u32 	%r12, [_Z16kernel_normalizePfif_param_1];
	ld.param.f32 	%f1, [_Z16kernel_normalizePfif_param_2];
	cvta.to.global.u64 	%rd1, %rd2;
	mov.u32 	%r13, %ctaid.x;
	mov.u32 	%r14, %ntid.x;
	mov.u32 	%r15, %tid.x;
	mad.lo.s32 	%r29, %r13, %r14, %r15;
	mov.u32 	%r16, %nctaid.x;
	mul.lo.s32 	%r2, %r14, %r16;
	setp.ge.s32 	%p1, %r29, %r12;
	@%p1 bra 	$L__BB2_7;
	add.s32 	%r17, %r29, %r2;
	max.s32 	%r18, %r12, %r17;
	setp.lt.s32 	%p2, %r17, %r12;
	selp.u32 	%r19, 1, 0, %p2;
	add.s32 	%r20, %r17, %r19;
	sub.s32 	%r21, %r18, %r20;
	div.u32 	%r22, %r21, %r2;
	add.s32 	%r3, %r22, %r19;
	and.b32  	%r23, %r3, 3;
	setp.eq.s32 	%p3, %r23, 3;
	@%p3 bra 	$L__BB2_4;
	add.s32 	%r24, %r3, 1;
	and.b32  	%r25, %r24, 3;
	neg.s32 	%r27, %r25;
$L__BB2_3:
	.pragma "nounroll";
	mul.wide.s32 	%rd3, %r29, 4;
	add.s64 	%rd4, %rd1, %rd3;
	ld.global.f32 	%f2, [%rd4];
	div.rn.f32 	%f3, %f2, %f1;
	st.global.f32 	[%rd4], %f3;
	add.s32 	%r29, %r29, %r2;
	add.s32 	%r27, %r27, 1;
	setp.ne.s32 	%p4, %r27, 0;
	@%p4 bra 	$L__BB2_3;
$L__BB2_4:
	setp.lt.u32 	%p5, %r3, 3;
	@%p5 bra 	$L__BB2_7;
	mul.wide.s32 	%rd7, %r2, 4;
	shl.b32 	%r26, %r2, 2;
$L__BB2_6:
	mul.wide.s32 	%rd5, %r29, 4;
	add.s64 	%rd6, %rd1, %rd5;
	ld.global.f32 	%f4, [%rd6];
	div.rn.f32 	%f5, %f4, %f1;
	st.global.f32 	[%rd6], %f5;
	add.s64 	%rd8, %rd6, %rd7;
	ld.global.f32 	%f6, [%rd8];
	div.rn.f32 	%f7, %f6, %f1;
	st.global.f32 	[%rd8], %f7;
	add.s64 	%rd9, %rd8, %rd7;
	ld.global.f32 	%f8, [%rd9];
	div.rn.f32 	%f9, %f8, %f1;
	st.global.f32 	[%rd9], %f9;
	add.s64 	%rd10, %rd9, %rd7;
	ld.global.f32 	%f10, [%rd10];
	div.rn.f32 	%f11, %f10, %f1;
	st.global.f32 	[%rd10], %f11;
	add.s32 	%r29, %r26, %r29;
	setp.lt.s32 	%p6, %r29, %r12;
	@%p6 bra 	$L__BB2_6;
$L__BB2_7:
	ret;

}


// ===== COMPILED SASS (sm_100) =====

	.target	sm_100

	.elftype	@"ET_EXEC"


//--------------------- .note.nv.tkinfo           --------------------------
	.section	.note.nv.tkinfo,"",@"SHT_NOTE"
	.sectionflags	@"SHF_NOTE_NV_TKINFO"
	.tkinfo
        /*0018*/ 	.word	0x00000002
        /*0030*/ 	.string	""
        /*0030*/ 	.string	"ptxas"
        /*0030*/ 	.string	"Cuda compilation tools, release 13.0, V13.0.88"
        /*0030*/ 	.string	"Build cuda_13.0.r13.0/compiler.36424714_0"
        /*0030*/ 	.string	"-arch sm_100 -m 64 "



//--------------------- .note.nv.cuinfo           --------------------------
	.section	.note.nv.cuinfo,"",@"SHT_NOTE"
	.sectionflags	@"SHF_NOTE_NV_CUINFO"
        /*0018*/ 	.short	0x0002
        /*001a*/ 	.short	0x0064
        /*001c*/ 	.short	0x0082
	.zero		2


//--------------------- .nv.info                  --------------------------
	.section	.nv.info,"",@"SHT_CUDA_INFO"
	.align	4


	//----- nvinfo : EIATTR_REGCOUNT
	.align		4
        /*0000*/ 	.byte	0x04, 0x2f
        /*0002*/ 	.short	(.L_1 - .L_0)
	.align		4
.L_0:
        /*0004*/ 	.word	index@(_Z16kernel_block_maxPKfPfi)
        /*0008*/ 	.word	0x0000000e


	//----- nvinfo : EIATTR_FRAME_SIZE
	.align		4
.L_1:
        /*000c*/ 	.byte	0x04, 0x11
        /*000e*/ 	.short	(.L_3 - .L_2)
	.align		4
.L_2:
        /*0010*/ 	.word	index@(_Z16kernel_block_maxPKfPfi)
        /*0014*/ 	.word	0x00000000


	//----- nvinfo : EIATTR_REGCOUNT
	.align		4
.L_3:
        /*0018*/ 	.byte	0x04, 0x2f
        /*001a*/ 	.short	(.L_5 - .L_4)
	.align		4
.L_4:
        /*001c*/ 	.word	index@(_Z23kernel_exp_and_blocksumPKfPfS1_if)
        /*0020*/ 	.word	0x00000013


	//----- nvinfo : EIATTR_FRAME_SIZE
	.align		4
.L_5:
        /*0024*/ 	.byte	0x04, 0x11
        /*0026*/ 	.short	(.L_7 - .L_6)
	.align		4
.L_6:
        /*0028*/ 	.word	index@(_Z23kernel_exp_and_blocksumPKfPfS1_if)
        /*002c*/ 	.word	0x00000000


	//----- nvinfo : EIATTR_REGCOUNT
	.align		4
.L_7:
        /*0030*/ 	.byte	0x04, 0x2f
        /*0032*/ 	.short	(.L_9 - .L_8)
	.align		4
.L_8:
        /*0034*/ 	.word	index@(_Z16kernel_normalizePfif)
        /*0038*/ 	.word	0x00000017


	//----- nvinfo : EIATTR_FRAME_SIZE
	.align		4
.L_9:
        /*003c*/ 	.byte	0x04, 0x11
        /*003e*/ 	.short	(.L_11 - .L_10)
	.align		4
.L_10:
        /*0040*/ 	.word	index@($__internal_0_$__cuda_sm3x_div_rn_noftz_f32_slowpath)
        /*0044*/ 	.word	0x00000000


	//----- nvinfo : EIATTR_FRAME_SIZE
	.align		4
.L_11:
        /*0048*/ 	.byte	0x04, 0x11
        /*004a*/ 	.short	(.L_13 - .L_12)
	.align		4
.L_12:
        /*004c*/ 	.word	index@(_Z16kernel_normalizePfif)
        /*0050*/ 	.word	0x00000000


	//----- nvinfo : EIATTR_MIN_STACK_SIZE
	.align		4
.L_13:
        /*0054*/ 	.byte	0x04, 0x12
        /*0056*/ 	.short	(.L_15 - .L_14)
	.align		4
.L_14:
        /*0058*/ 	.word	index@(_Z16kernel_normalizePfif)
        /*005c*/ 	.word	0x00000000


	//----- nvinfo : EIATTR_MIN_STACK_SIZE
	.align		4
.L_15:
        /*0060*/ 	.byte	0x04, 0x12
        /*0062*/ 	.short	(.L_17 - .L_16)
	.align		4
.L_16:
        /*0064*/ 	.word	index@(_Z23kernel_exp_and_blocksumPKfPfS1_if)
        /*0068*/ 	.word	0x00000000


	//----- nvinfo : EIATTR_MIN_STACK_SIZE
	.align		4
.L_17:
        /*006c*/ 	.byte	0x04, 0x12
        /*006e*/ 	.short	(.L_19 - .L_18)
	.align		4
.L_18:
        /*0070*/ 	.word	index@(_Z16kernel_block_maxPKfPfi)
        /*0074*/ 	.word	0x00000000
.L_19:


//--------------------- .nv.compat                --------------------------
	.section	.nv.compat,"",@"SHT_CUDA_COMPAT_INFO"
	.align	4
        /*0000*/ 	.byte	0x02, 0x09, 0x00, 0x00, 0x02, 0x02, 0x01, 0x00, 0x02, 0x05, 0x05, 0x00, 0x03, 0x07, 0x01, 0x01
        /*0010*/ 	.byte	0x02, 0x03, 0x00, 0x00, 0x02, 0x06, 0x01, 0x00, 0x04, 0x0b, 0x08, 0x00, 0x01, 0x00, 0x00, 0x00
        /*0020*/ 	.byte	0x00, 0x00, 0x00, 0x00


//--------------------- .nv.info._Z16kernel_normalizePfif --------------------------
	.section	.nv.info._Z16kernel_normalizePfif,"",@"SHT_CUDA_INFO"
	.sectionflags	@""
	.align	4


	//----- nvinfo : EIATTR_CUDA_API_VERSION
	.align		4
        /*0000*/ 	.byte	0x04, 0x37
        /*0002*/ 	.short	(.L_21 - .L_20)
.L_20:
        /*0004*/ 	.word	0x00000082


	//----- nvinfo : EIATTR_KPARAM_INFO
	.align		4
.L_21:
        /*0008*/ 	.byte	0x04, 0x17
        /*000a*/ 	.short	(.L_23 - .L_22)
.L_22:
        /*000c*/ 	.word	0x00000000
        /*0010*/ 	.short	0x0002
        /*0012*/ 	.short	0x000c
        /*0014*/ 	.byte	0x00, 0xf0, 0x11, 0x00


	//----- nvinfo : EIATTR_KPARAM_INFO
	.align		4
.L_23:
        /*0018*/ 	.byte	0x04, 0x17
        /*001a*/ 	.short	(.L_25 - .L_24)
.L_24:
        /*001c*/ 	.word	0x00000000
        /*0020*/ 	.short	0x0001
        /*0022*/ 	.short	0x0008
        /*0024*/ 	.byte	0x00, 0xf0, 0x11, 0x00


	//----- nvinfo : EIATTR_KPARAM_INFO
	.align		4
.L_25:
        /*0028*/ 	.byte	0x04, 0x17
        /*002a*/ 	.short	(.L_27 - .L_26)
.L_26:
        /*002c*/ 	.word	0x00000000
        /*0030*/ 	.short	0x0000
        /*0032*/ 	.short	0x0000
        /*0034*/ 	.byte	0x00, 0xf5, 0x21, 0x00


	//----- nvinfo : EIATTR_SPARSE_MMA_MASK
	.align		4
.L_27:
        /*0038*/ 	.byte	0x03, 0x50
        /*003a*/ 	.short	0x0000


	//----- nvinfo : EIATTR_MAXREG_COUNT
	.align		4
        /*003c*/ 	.byte	0x03, 0x1b
        /*003e*/ 	.short	0x00ff


	//----- nvinfo : EIATTR_MERCURY_ISA_VERSION
	.align		4
        /*0040*/ 	.byte	0x03, 0x5f
        /*0042*/ 	.short	0x0101


	//----- nvinfo : EIATTR_VRC_CTA_INIT_COUNT
	.align		4
        /*0044*/ 	.byte	0x02, 0x4a
	.zero		1
	.zero		1


	//----- nvinfo : EIATTR_EXIT_INSTR_OFFSETS
	.align		4
        /*0048*/ 	.byte	0x04, 0x1c
        /*004a*/ 	.short	(.L_29 - .L_28)


	//   ....[0]....
.L_28:
        /*004c*/ 	.word	0x00000090


	//   ....[1]....
        /*0050*/ 	.word	0x00000450


	//   ....[2]....
        /*0054*/ 	.word	0x000008b0


	//----- nvinfo : EIATTR_CRS_STACK_SIZE
	.align		4
.L_29:
        /*0058*/ 	.byte	0x04, 0x1e
        /*005a*/ 	.short	(.L_31 - .L_30)
.L_30:
        /*005c*/ 	.word	0x00000000


	//----- nvinfo : EIATTR_CBANK_PARAM_SIZE
	.align		4
.L_31:
        /*0060*/ 	.byte	0x03, 0x19
        /*0062*/ 	.short	0x0010


	//----- nvinfo : EIATTR_PARAM_CBANK
	.align		4
        /*0064*/ 	.byte	0x04, 0x0a
        /*0066*/ 	.short	(.L_33 - .L_32)
	.align		4
.L_32:
        /*0068*/ 	.word	index@(.nv.constant0._Z16kernel_normalizePfif)
        /*006c*/ 	.short	0x0380
        /*006e*/ 	.short	0x0010


	//----- nvinfo : EIATTR_SW_WAR
	.align		4
.L_33:
        /*0070*/ 	.byte	0x04, 0x36
        /*0072*/ 	.short	(.L_35 - .L_34)
.L_34:
        /*0074*/ 	.word	0x00000008
.L_35:


//--------------------- .nv.info._Z23kernel_exp_and_blocksumPKfPfS1_if --------------------------
	.section	.nv.info._Z23kernel_exp_and_blocksumPKfPfS1_if,"",@"SHT_CUDA_INFO"
	.sectionflags	@""
	.align	4


	//----- nvinfo : EIATTR_CUDA_API_VERSION
	.align		4
        /*0000*/ 	.byte	0x04, 0x37
        /*0002*/ 	.short	(.L_37 - .L_36)
.L_36:
        /*0004*/ 	.word	0x00000082


	//----- nvinfo : EIATTR_KPARAM_INFO
	.align		4
.L_37:
        /*0008*/ 	.byte	0x04, 0x17
        /*000a*/ 	.short	(.L_39 - .L_38)
.L_38:
        /*000c*/ 	.word	0x00000000
        /*0010*/ 	.short	0x0004
        /*0012*/ 	.short	0x001c
        /*0014*/ 	.byte	0x00, 0xf0, 0x11, 0x00


	//----- nvinfo : EIATTR_KPARAM_INFO
	.align		4
.L_39:
        /*0018*/ 	.byte	0x04, 0x17
        /*001a*/ 	.short	(.L_41 - .L_40)
.L_40:
        /*001c*/ 	.word	0x00000000
        /*0020*/ 	.short	0x0003
        /*0022*/ 	.short	0x0018
        /*0024*/ 	.byte	0x00, 0xf0, 0x11, 0x00


	//----- nvinfo : EIATTR_KPARAM_INFO
	.align		4
.L_41:
        /*0028*/ 	.byte	0x04, 0x17
        /*002a*/ 	.short	(.L_43 - .L_42)
.L_42:
        /*002c*/ 	.word	0x00000000
        /*0030*/ 	.short	0x0002
        /*0032*/ 	.short	0x0010
        /*0034*/ 	.byte	0x00, 0xf5, 0x21, 0x00


	//----- nvinfo : EIATTR_KPARAM_INFO
	.align		4
.L_43:
        /*0038*/ 	.byte	0x04, 0x17
        /*003a*/ 	.short	(.L_45 - .L_44)
.L_44:
        /*003c*/ 	.word	0x00000000
        /*0040*/ 	.short	0x0001
        /*0042*/ 	.short	0x0008
        /*0044*/ 	.byte	0x00, 0xf5, 0x21, 0x00


	//----- nvinfo : EIATTR_KPARAM_INFO
	.align		4
.L_45:
        /*0048*/ 	.byte	0x04, 0x17
        /*004a*/ 	.short	(.L_47 - .L_46)
.L_46:
        /*004c*/ 	.word	0x00000000
        /*0050*/ 	.short	0x0000
        /*0052*/ 	.short	0x0000
        /*0054*/ 	.byte	0x00, 0xf5, 0x21, 0x00


	//----- nvinfo : EIATTR_SPARSE_MMA_MASK
	.align		4
.L_47:
        /*0058*/ 	.byte	0x03, 0x50
        /*005a*/ 	.short	0x0000


	//----- nvinfo : EIATTR_MAXREG_COUNT
	.align		4
        /*005c*/ 	.byte	0x03, 0x1b
        /*005e*/ 	.short	0x00ff


	//----- nvinfo : EIATTR_NUM_BARRIERS
	.align		4
        /*0060*/ 	.byte	0x02, 0x4c
        /*0062*/ 	.byte	0x01
	.zero		1


	//----- nvinfo : EIATTR_MERCURY_ISA_VERSION
	.align		4
        /*0064*/ 	.byte	0x03, 0x5f
        /*0066*/ 	.short	0x0101


	//----- nvinfo : EIATTR_VRC_CTA_INIT_COUNT
	.align		4
        /*0068*/ 	.byte	0x02, 0x4a
	.zero		1
	.zero		1


	//----- nvinfo : EIATTR_EXIT_INSTR_OFFSETS
	.align		4
        /*006c*/ 	.byte	0x04, 0x1c
        /*006e*/ 	.short	(.L_49 - .L_48)


	//   ....[0]....
.L_48:
        /*0070*/ 	.word	0x000003b0


	//   ....[1]....
        /*0074*/ 	.word	0x00000430


	//----- nvinfo : EIATTR_CRS_STACK_SIZE
	.align		4
.L_49:
        /*0078*/ 	.byte	0x04, 0x1e
        /*007a*/ 	.short	(.L_51 - .L_50)
.L_50:
        /*007c*/ 	.word	0x00000000


	//----- nvinfo : EIATTR_CBANK_PARAM_SIZE
	.align		4
.L_51:
        /*0080*/ 	.byte	0x03, 0x19
        /*0082*/ 	.short	0x0020


	//----- nvinfo : EIATTR_PARAM_CBANK
	.align		4
        /*0084*/ 	.byte	0x04, 0x0a
        /*0086*/ 	.short	(.L_53 - .L_52)
	.align		4
.L_52:
        /*0088*/ 	.word	index@(.nv.constant0._Z23kernel_exp_and_blocksumPKfPfS1_if)
        /*008c*/ 	.short	0x0380
        /*008e*/ 	.short	0x0020


	//----- nvinfo : EIATTR_SW_WAR
	.align		4
.L_53:
        /*0090*/ 	.byte	0x04, 0x36
        /*0092*/ 	.short	(.L_55 - .L_54)
.L_54:
        /*0094*/ 	.word	0x00000008
.L_55:


//--------------------- .nv.info._Z16kernel_block_maxPKfPfi --------------------------
	.section	.nv.info._Z16kernel_block_maxPKfPfi,"",@"SHT_CUDA_INFO"
	.sectionflags	@""
	.align	4


	//----- nvinfo : EIATTR_CUDA_API_VERSION
	.align		4
        /*0000*/ 	.byte	0x04, 0x37
        /*0002*/ 	.short	(.L_57 - .L_56)
.L_56:
        /*0004*/ 	.word	0x00000082


	//----- nvinfo : EIATTR_KPARAM_INFO
	.align		4
.L_57:
        /*0008*/ 	.byte	0x04, 0x17
        /*000a*/ 	.short	(.L_59 - .L_58)
.L_58:
        /*000c*/ 	.word	0x00000000
        /*0010*/ 	.short	0x0002
        /*0012*/ 	.short	0x0010
        /*0014*/ 	.byte	0x00, 0xf0, 0x11, 0x00


	//----- nvinfo : EIATTR_KPARAM_INFO
	.align		4
.L_59:
        /*0018*/ 	.byte	0x04, 0x17
        /*001a*/ 	.short	(.L_61 - .L_60)
.L_60:
        /*001c*/ 	.word	0x00000000
        /*0020*/ 	.short	0x0001
        /*0022*/ 	.short	0x0008
        /*0024*/ 	.byte	0x00, 0xf5, 0x21, 0x00


	//----- nvinfo : EIATTR_KPARAM_INFO
	.align		4
.L_61:
        /*0028*/ 	.byte	0x04, 0x17
        /*002a*/ 	.short	(.L_63 - .L_62)
.L_62:
        /*002c*/ 	.word	0x00000000
        /*0030*/ 	.short	0x0000
        /*0032*/ 	.short	0x0000
        /*0034*/ 	.byte	0x00, 0xf5, 0x21, 0x00


	//----- nvinfo : EIATTR_SPARSE_MMA_MASK
	.align		4
.L_63:
        /*0038*/ 	.byte	0x03, 0x50
        /*003a*/ 	.short	0x0000


	//----- nvinfo : EIATTR_MAXREG_COUNT
	.align		4
        /*003c*/ 	.byte	0x03, 0x1b
        /*003e*/ 	.short	0x00ff


	//----- nvinfo : EIATTR_NUM_BARRIERS
	.align		4
        /*0040*/ 	.byte	0x02, 0x4c
        /*0042*/ 	.byte	0x01
	.zero		1


	//----- nvinfo : EIATTR_MERCURY_ISA_VERSION
	.align		4
        /*0044*/ 	.byte	0x03, 0x5f
        /*0046*/ 	.short	0x0101


	//----- nvinfo : EIATTR_VRC_CTA_INIT_COUNT
	.align		4
        /*0048*/ 	.byte	0x02, 0x4a
	.zero		1
	.zero		1


	//----- nvinfo : EIATTR_EXIT_INSTR_OFFSETS
	.align		4
        /*004c*/ 	.byte	0x04, 0x1c
        /*004e*/ 	.short	(.L_65 - .L_64)


	//   ....[0]....
.L_64:
        /*0050*/ 	.word	0x000002b0


	//   ....[1]....
        /*0054*/ 	.word	0x00000330


	//----- nvinfo : EIATTR_CRS_STACK_SIZE
	.align		4
.L_65:
        /*0058*/ 	.byte	0x04, 0x1e
        /*005a*/ 	.short	(.L_67 - .L_66)
.L_66:
        /*005c*/ 	.word	0x00000000


	//----- nvinfo : EIATTR_CBANK_PARAM_SIZE
	.align		4
.L_67:
        /*0060*/ 	.byte	0x03, 0x19
        /*0062*/ 	.short	0x0014


	//----- nvinfo : EIATTR_PARAM_CBANK
	.align		4
        /*0064*/ 	.byte	0x04, 0x0a
        /*0066*/ 	.short	(.L_69 - .L_68)
	.align		4
.L_68:
        /*0068*/ 	.word	index@(.nv.constant0._Z16kernel_block_maxPKfPfi)
        /*006c*/ 	.short	0x0380
        /*006e*/ 	.short	0x0014


	//----- nvinfo : EIATTR_SW_WAR
	.align		4
.L_69:
        /*0070*/ 	.byte	0x04, 0x36
        /*0072*/ 	.short	(.L_71 - .L_70)
.L_70:
        /*0074*/ 	.word	0x00000008
.L_71:


//--------------------- .nv.callgraph             --------------------------
	.section	.nv.callgraph,"",@"SHT_CUDA_CALLGRAPH"
	.align	4
	.sectionentsize	8
	.align		4
        /*0000*/ 	.word	0x00000000
	.align		4
        /*0004*/ 	.word	0xffffffff
	.align		4
        /*0008*/ 	.word	0x00000000
	.align		4
        /*000c*/ 	.word	0xfffffffe
	.align		4
        /*0010*/ 	.word	0x00000000
	.align		4
        /*0014*/ 	.word	0xfffffffd
	.align		4
        /*0018*/ 	.word	0x00000000
	.align		4
        /*001c*/ 	.word	0xfffffffc


//--------------------- .text._Z16kernel_normalizePfif --------------------------
	.section	.text._Z16kernel_normalizePfif,"ax",@progbits
	.align	128
        .global         _Z16kernel_normalizePfif
        .type           _Z16kernel_normalizePfif,@function
        .size           _Z16kernel_normalizePfif,(.L_x_38 - _Z16kernel_normalizePfif)
        .other          _Z16kernel_normalizePfif,@"STO_CUDA_ENTRY STV_DEFAULT"
_Z16kernel_normalizePfif:
.text._Z16kernel_normalizePfif:
[----:B------:R-:W-:Y:S01]  /*0000*/  LDC R1, c[0x0][0x37c] ;  /* 0x0000df00ff017b82 */ /* 0x000fe20000000800 */
[----:B------:R-:W0:Y:S07]  /*0010*/  S2R R11, SR_TID.X ;  /* 0x00000000000b7919 */ /* 0x000e2e0000002100 */
[----:B------:R-:W0:Y:S01]  /*0020*/  S2UR UR4, SR_CTAID.X ;  /* 0x00000000000479c3 */ /* 0x000e220000002500 */
[----:B------:R-:W1:Y:S07]  /*0030*/  LDCU UR6, c[0x0][0x388] ;  /* 0x00007100ff0677ac */ /* 0x000e6e0008000800 */
[----:B------:R-:W0:Y:S01]  /*0040*/  LDC R12, c[0x0][0x360] ;  /* 0x0000d800ff0c7b82 */ /* 0x000e220000000800 */
[----:B------:R-:W2:Y:S01]  /*0050*/  LDCU UR5, c[0x0][0x370] ;  /* 0x00006e00ff0577ac */ /* 0x000ea20008000800 */
[----:B0-----:R-:W-:-:S02]  /*0060*/  IMAD R11, R12, UR4, R11 ;  /* 0x000000040c0b7c24 */ /* 0x001fc4000f8e020b */
[----:B--2---:R-:W-:-:S03]  /*0070*/  IMAD R12, R12, UR5, RZ ;  /* 0x000000050c0c7c24 */ /* 0x004fc6000f8e02ff */
[----:B-1----:R-:W-:-:S13]  /*0080*/  ISETP.GE.AND P0, PT, R11, UR6, PT ;  /* 0x000000060b007c0c */ /* 0x002fda000bf06270 */
[----:B------:R-:W-:Y:S05]  /*0090*/  @P0 EXIT ;  /* 0x000000000000094d */ /* 0x000fea0003800000 */
[----:B------:R-:W0:Y:S01]  /*00a0*/  I2F.U32.RP R4, R12 ;  /* 0x0000000c00047306 */ /* 0x000e220000209000 */
[C---:B------:R-:W-:Y:S01]  /*00b0*/  IMAD.IADD R0, R12.reuse, 0x1, R11 ;  /* 0x000000010c007824 */ /* 0x040fe200078e020b */
[----:B------:R-:W-:Y:S01]  /*00c0*/  ISETP.NE.U32.AND P2, PT, R12, RZ, PT ;  /* 0x000000ff0c00720c */ /* 0x000fe20003f45070 */
[----:B------:R-:W-:Y:S01]  /*00d0*/  IMAD.MOV R7, RZ, RZ, -R12 ;  /* 0x000000ffff077224 */ /* 0x000fe200078e0a0c */
[----:B------:R-:W1:Y:S01]  /*00e0*/  LDCU.64 UR4, c[0x0][0x358] ;  /* 0x00006b00ff0477ac */ /* 0x000e620008000a00 */
[----:B------:R-:W-:Y:S01]  /*00f0*/  BSSY.RECONVERGENT B0, `(.L_x_0) ;  /* 0x0000031000007945 */ /* 0x000fe20003800200 */
[C---:B------:R-:W-:Y:S02]  /*0100*/  ISETP.GE.AND P0, PT, R0.reuse, UR6, PT ;  /* 0x0000000600007c0c */ /* 0x040fe4000bf06270 */
[----:B------:R-:W-:Y:S02]  /*0110*/  VIMNMX R5, PT, PT, R0, UR6, !PT ;  /* 0x0000000600057c48 */ /* 0x000fe4000ffe0100 */
[----:B------:R-:W-:-:S04]  /*0120*/  SEL R8, RZ, 0x1, P0 ;  /* 0x00000001ff087807 */ /* 0x000fc80000000000 */
[----:B------:R-:W-:Y:S01]  /*0130*/  IADD3 R5, PT, PT, R5, -R0, -R8 ;  /* 0x8000000005057210 */ /* 0x000fe20007ffe808 */
[----:B0-----:R-:W0:Y:S02]  /*0140*/  MUFU.RCP R4, R4 ;  /* 0x0000000400047308 */ /* 0x001e240000001000 */
[----:B0-----:R-:W-:-:S06]  /*0150*/  VIADD R2, R4, 0xffffffe ;  /* 0x0ffffffe04027836 */ /* 0x001fcc0000000000 */
[----:B------:R0:W2:Y:S02]  /*0160*/  F2I.FTZ.U32.TRUNC.NTZ R3, R2 ;  /* 0x0000000200037305 */ /* 0x0000a4000021f000 */
[----:B0-----:R-:W-:Y:S02]  /*0170*/  HFMA2 R2, -RZ, RZ, 0, 0 ;  /* 0x00000000ff027431 */ /* 0x001fe400000001ff */
[----:B--2---:R-:W-:-:S04]  /*0180*/  IMAD R7, R7, R3, RZ ;  /* 0x0000000307077224 */ /* 0x004fc800078e02ff */
[----:B------:R-:W-:-:S06]  /*0190*/  IMAD.HI.U32 R4, R3, R7, R2 ;  /* 0x0000000703047227 */ /* 0x000fcc00078e0002 */
[----:B------:R-:W-:-:S04]  /*01a0*/  IMAD.HI.U32 R3, R4, R5, RZ ;  /* 0x0000000504037227 */ /* 0x000fc800078e00ff */
[----:B------:R-:W-:-:S04]  /*01b0*/  IMAD.MOV R0, RZ, RZ, -R3 ;  /* 0x000000ffff007224 */ /* 0x000fc800078e0a03 */
[----:B------:R-:W-:Y:S02]  /*01c0*/  IMAD R5, R12, R0, R5 ;  /* 0x000000000c057224 */ /* 0x000fe400078e0205 */
[----:B------:R-:W0:Y:S03]  /*01d0*/  LDC R0, c[0x0][0x38c] ;  /* 0x0000e300ff007b82 */ /* 0x000e260000000800 */
[----:B------:R-:W-:-:S13]  /*01e0*/  ISETP.GE.U32.AND P0, PT, R5, R12, PT ;  /* 0x0000000c0500720c */ /* 0x000fda0003f06070 */
[----:B------:R-:W-:Y:S02]  /*01f0*/  @P0 IMAD.IADD R5, R5, 0x1, -R12 ;  /* 0x0000000105050824 */ /* 0x000fe400078e0a0c */
[----:B------:R-:W-:-:S03]  /*0200*/  @P0 VIADD R3, R3, 0x1 ;  /* 0x0000000103030836 */ /* 0x000fc60000000000 */
[----:B------:R-:W-:-:S13]  /*0210*/  ISETP.GE.U32.AND P1, PT, R5, R12, PT ;  /* 0x0000000c0500720c */ /* 0x000fda0003f26070 */
[----:B------:R-:W-:Y:S02]  /*0220*/  @P1 IADD3 R3, PT, PT, R3, 0x1, RZ ;  /* 0x0000000103031810 */ /* 0x000fe40007ffe0ff */
[----:B------:R-:W-:-:S05]  /*0230*/  @!P2 LOP3.LUT R3, RZ, R12, RZ, 0x33, !PT ;  /* 0x0000000cff03a212 */ /* 0x000fca00078e33ff */
[----:B------:R-:W-:-:S05]  /*0240*/  IMAD.IADD R8, R8, 0x1, R3 ;  /* 0x0000000108087824 */ /* 0x000fca00078e0203 */
[----:B------:R-:W-:-:S04]  /*0250*/  LOP3.LUT R2, R8, 0x3, RZ, 0xc0, !PT ;  /* 0x0000000308027812 */ /* 0x000fc800078ec0ff */
[----:B------:R-:W-:-:S13]  /*0260*/  ISETP.NE.AND P0, PT, R2, 0x3, PT ;  /* 0x000000030200780c */ /* 0x000fda0003f05270 */
[----:B01----:R-:W-:Y:S05]  /*0270*/  @!P0 BRA `(.L_x_1) ;  /* 0x0000000000608947 */ /* 0x003fea0003800000 */
[----:B------:R-:W0:Y:S01]  /*0280*/  LDC R16, c[0x0][0x38c] ;  /* 0x0000e300ff107b82 */ /* 0x000e220000000800 */
[----:B------:R-:W-:-:S05]  /*0290*/  VIADD R2, R8, 0x1 ;  /* 0x0000000108027836 */ /* 0x000fca0000000000 */
[----:B------:R-:W-:Y:S02]  /*02a0*/  LOP3.LUT R2, R2, 0x3, RZ, 0xc0, !PT ;  /* 0x0000000302027812 */ /* 0x000fe400078ec0ff */
[----:B------:R-:W1:Y:S02]  /*02b0*/  LDC.64 R6, c[0x0][0x380] ;  /* 0x0000e000ff067b82 */ /* 0x000e640000000a00 */
[----:B------:R-:W-:-:S07]  /*02c0*/  IADD3 R9, PT, PT, -R2, RZ, RZ ;  /* 0x000000ff02097210 */ /* 0x000fce0007ffe1ff */
.L_x_4:
[----:B-12---:R-:W-:-:S05]  /*02d0*/  IMAD.WIDE R4, R11, 0x4, R6 ;  /* 0x000000040b047825 */ /* 0x006fca00078e0206 */
[----:B------:R-:W2:Y:S01]  /*02e0*/  LDG.E R3, desc[UR4][R4.64] ;  /* 0x0000000404037981 */ /* 0x000ea2000c1e1900 */
[----:B0-----:R-:W0:Y:S01]  /*02f0*/  MUFU.RCP R13, R16 ;  /* 0x00000010000d7308 */ /* 0x001e220000001000 */
[----:B------:R-:W-:Y:S01]  /*0300*/  VIADD R9, R9, 0x1 ;  /* 0x0000000109097836 */ /* 0x000fe20000000000 */
[----:B------:R-:W-:Y:S04]  /*0310*/  BSSY.RECONVERGENT B1, `(.L_x_2) ;  /* 0x000000b000017945 */ /* 0x000fe80003800200 */
[----:B------:R-:W-:Y:S01]  /*0320*/  ISETP.NE.AND P2, PT, R9, RZ, PT ;  /* 0x000000ff0900720c */ /* 0x000fe20003f45270 */
[----:B0-----:R-:W-:-:S04]  /*0330*/  FFMA R2, R13, -R16, 1 ;  /* 0x3f8000000d027423 */ /* 0x001fc80000000810 */
[----:B------:R-:W-:Y:S01]  /*0340*/  FFMA R2, R13, R2, R13 ;  /* 0x000000020d027223 */ /* 0x000fe2000000000d */
[----:B--2---:R-:W0:Y:S03]  /*0350*/  FCHK P0, R3, R16 ;  /* 0x0000001003007302 */ /* 0x004e260000000000 */
[----:B------:R-:W-:-:S04]  /*0360*/  FFMA R13, R3, R2, RZ ;  /* 0x00000002030d7223 */ /* 0x000fc800000000ff */
[----:B------:R-:W-:-:S04]  /*0370*/  FFMA R10, R13, -R16, R3 ;  /* 0x800000100d0a7223 */ /* 0x000fc80000000003 */
[----:B------:R-:W-:Y:S01]  /*0380*/  FFMA R13, R2, R10, R13 ;  /* 0x0000000a020d7223 */ /* 0x000fe2000000000d */
[----:B0-----:R-:W-:Y:S06]  /*0390*/  @!P0 BRA `(.L_x_3) ;  /* 0x0000000000088947 */ /* 0x001fec0003800000 */
[----:B------:R-:W-:-:S07]  /*03a0*/  MOV R14, 0x3c0 ;  /* 0x000003c0000e7802 */ /* 0x000fce0000000f00 */
[----:B------:R-:W-:Y:S05]  /*03b0*/  CALL.REL.NOINC `($__internal_0_$__cuda_sm3x_div_rn_noftz_f32_slowpath) ;  /* 0x0000000400407944 */ /* 0x000fea0003c00000 */
.L_x_3:
[----:B------:R-:W-:Y:S05]  /*03c0*/  BSYNC.RECONVERGENT B1 ;  /* 0x0000000000017941 */ /* 0x000fea0003800200 */
.L_x_2:
[----:B------:R2:W-:Y:S01]  /*03d0*/  STG.E desc[UR4][R4.64], R13 ;  /* 0x0000000d04007986 */ /* 0x0005e2000c101904 */
[----:B------:R-:W-:Y:S01]  /*03e0*/  IMAD.IADD R11, R12, 0x1, R11 ;  /* 0x000000010c0b7824 */ /* 0x000fe200078e020b */
[----:B------:R-:W-:Y:S06]  /*03f0*/  @P2 BRA `(.L_x_4) ;  /* 0xfffffffc00b42947 */ /* 0x000fec000383ffff */
.L_x_1:
[----:B------:R-:W-:Y:S05]  /*0400*/  BSYNC.RECONVERGENT B0 ;  /* 0x0000000000007941 */ /* 0x000fea0003800200 */
.L_x_0:
[----:B------:R-:W0:Y:S01]  /*0410*/  LDC R16, c[0x0][0x38c] ;  /* 0x0000e300ff107b82 */ /* 0x000e220000000800 */
[----:B------:R-:W-:Y:S01]  /*0420*/  ISETP.GE.U32.AND P0, PT, R8, 0x3, PT ;  /* 0x000000030800780c */ /* 0x000fe20003f06070 */
[----:B------:R-:W1:Y:S06]  /*0430*/  LDCU UR6, c[0x0][0x388] ;  /* 0x00007100ff0677ac */ /* 0x000e6c0008000800 */
[----:B--2---:R-:W2:Y:S06]  /*0440*/  LDC.64 R4, c[0x0][0x380] ;  /* 0x0000e000ff047b82 */ /* 0x004eac0000000a00 */
[----:B-1----:R-:W-:Y:S05]  /*0450*/  @!P0 EXIT ;  /* 0x000000000000894d */ /* 0x002fea0003800000 */
.L_x_13:
[----:B--2---:R-:W-:-:S05]  /*0460*/  IMAD.WIDE R8, R11, 0x4, R4 ;  /* 0x000000040b087825 */ /* 0x004fca00078e0204 */
[----:B------:R-:W2:Y:S01]  /*0470*/  LDG.E R7, desc[UR4][R8.64] ;  /* 0x0000000408077981 */ /* 0x000ea2000c1e1900 */
[----:B0-----:R-:W0:Y:S01]  /*0480*/  MUFU.RCP R3, R16 ;  /* 0x0000001000037308 */ /* 0x001e220000001000 */
[----:B------:R-:W-:Y:S01]  /*0490*/  BSSY.RECONVERGENT B0, `(.L_x_5) ;  /* 0x000000c000007945 */ /* 0x000fe20003800200 */
[----:B0-----:R-:W-:-:S04]  /*04a0*/  FFMA R2, R3, -R16, 1 ;  /* 0x3f80000003027423 */ /* 0x001fc80000000810 */
[----:B------:R-:W-:Y:S02]  /*04b0*/  FFMA R2, R3, R2, R3 ;  /* 0x0000000203027223 */ /* 0x000fe40000000003 */
[----:B--2---:R-:W0:Y:S02]  /*04c0*/  FCHK P0, R7, R16 ;  /* 0x0000001007007302 */ /* 0x004e240000000000 */
[----:B------:R-:W-:-:S04]  /*04d0*/  FFMA R3, R2, R7, RZ ;  /* 0x0000000702037223 */ /* 0x000fc800000000ff */
[----:B------:R-:W-:-:S04]  /*04e0*/  FFMA R6, R3, -R16, R7 ;  /* 0x8000001003067223 */ /* 0x000fc80000000007 */
[----:B------:R-:W-:Y:S01]  /*04f0*/  FFMA R3, R2, R6, R3 ;  /* 0x0000000602037223 */ /* 0x000fe20000000003 */
[----:B0-----:R-:W-:Y:S06]  /*0500*/  @!P0 BRA `(.L_x_6) ;  /* 0x0000000000108947 */ /* 0x001fec0003800000 */
[----:B------:R-:W-:Y:S02]  /*0510*/  MOV R3, R7 ;  /* 0x0000000700037202 */ /* 0x000fe40000000f00 */
[----:B------:R-:W-:-:S07]  /*0520*/  MOV R14, 0x540 ;  /* 0x00000540000e7802 */ /* 0x000fce0000000f00 */
[----:B------:R-:W-:Y:S05]  /*0530*/  CALL.REL.NOINC `($__internal_0_$__cuda_sm3x_div_rn_noftz_f32_slowpath) ;  /* 0x0000000000e07944 */ /* 0x000fea0003c00000 */
[----:B------:R-:W-:-:S07]  /*0540*/  IMAD.MOV.U32 R3, RZ, RZ, R13 ;  /* 0x000000ffff037224 */ /* 0x000fce00078e000d */
.L_x_6:
[----:B------:R-:W-:Y:S05]  /*0550*/  BSYNC.RECONVERGENT B0 ;  /* 0x0000000000007941 */ /* 0x000fea0003800200 */
.L_x_5:
[----:B------:R-:W-:Y:S01]  /*0560*/  IMAD.WIDE R6, R12, 0x4, R8 ;  /* 0x000000040c067825 */ /* 0x000fe200078e0208 */
[----:B------:R0:W-:Y:S04]  /*0570*/  STG.E desc[UR4][R8.64], R3 ;  /* 0x0000000308007986 */ /* 0x0001e8000c101904 */
[----:B------:R-:W2:Y:S01]  /*0580*/  LDG.E R14, desc[UR4][R6.64] ;  /* 0x00000004060e7981 */ /* 0x000ea2000c1e1900 */
[----:B------:R-:W1:Y:S01]  /*0590*/  MUFU.RCP R13, R16 ;  /* 0x00000010000d7308 */ /* 0x000e620000001000 */
[----:B------:R-:W-:Y:S01]  /*05a0*/  BSSY.RECONVERGENT B0, `(.L_x_7) ;  /* 0x000000b000007945 */ /* 0x000fe20003800200 */
[----:B-1----:R-:W-:-:S04]  /*05b0*/  FFMA R2, R13, -R16, 1 ;  /* 0x3f8000000d027423 */ /* 0x002fc80000000810 */
[----:B------:R-:W-:Y:S02]  /*05c0*/  FFMA R2, R13, R2, R13 ;  /* 0x000000020d027223 */ /* 0x000fe4000000000d */
[----:B--2---:R-:W1:Y:S02]  /*05d0*/  FCHK P0, R14, R16 ;  /* 0x000000100e007302 */ /* 0x004e640000000000 */
[----:B------:R-:W-:-:S04]  /*05e0*/  FFMA R13, R2, R14, RZ ;  /* 0x0000000e020d7223 */ /* 0x000fc800000000ff */
[----:B------:R-:W-:-:S04]  /*05f0*/  FFMA R10, R13, -R16, R14 ;  /* 0x800000100d0a7223 */ /* 0x000fc8000000000e */
[----:B------:R-:W-:Y:S01]  /*0600*/  FFMA R13, R2, R10, R13 ;  /* 0x0000000a020d7223 */ /* 0x000fe2000000000d */
[----:B01----:R-:W-:Y:S06]  /*0610*/  @!P0 BRA `(.L_x_8) ;  /* 0x00000000000c8947 */ /* 0x003fec0003800000 */
[----:B------:R-:W-:Y:S01]  /*0620*/  IMAD.MOV.U32 R3, RZ, RZ, R14 ;  /* 0x000000ffff037224 */ /* 0x000fe200078e000e */
[----:B------:R-:W-:-:S07]  /*0630*/  MOV R14, 0x650 ;  /* 0x00000650000e7802 */ /* 0x000fce0000000f00 */
[----:B------:R-:W-:Y:S05]  /*0640*/  CALL.REL.NOINC `($__internal_0_$__cuda_sm3x_div_rn_noftz_f32_slowpath) ;  /* 0x00000000009c7944 */ /* 0x000fea0003c00000 */
.L_x_8:
[----:B------:R-:W-:Y:S05]  /*0650*/  BSYNC.RECONVERGENT B0 ;  /* 0x0000000000007941 */ /* 0x000fea0003800200 */
.L_x_7:
        /* <DEDUP_REMOVED lines=12> */
[----:B------:R-:W-:Y:S02]  /*0720*/  MOV R3, R14 ;  /* 0x0000000e00037202 */ /* 0x000fe40000000f00 */
[----:B------:R-:W-:-:S07]  /*0730*/  MOV R14, 0x750 ;  /* 0x00000750000e7802 */ /* 0x000fce0000000f00 */
[----:B------:R-:W-:Y:S05]  /*0740*/  CALL.REL.NOINC `($__internal_0_$__cuda_sm3x_div_rn_noftz_f32_slowpath) ;  /* 0x00000000005c7944 */ /* 0x000fea0003c00000 */
[----:B------:R-:W-:-:S07]  /*0750*/  IMAD.MOV.U32 R3, RZ, RZ, R13 ;  /* 0x000000ffff037224 */ /* 0x000fce00078e000d */
.L_x_10:
[----:B------:R-:W-:Y:S05]  /*0760*/  BSYNC.RECONVERGENT B0 ;  /* 0x0000000000007941 */ /* 0x000fea0003800200 */
.L_x_9:
        /* <DEDUP_REMOVED lines=15> */
.L_x_12:
[----:B------:R-:W-:Y:S05]  /*0860*/  BSYNC.RECONVERGENT B0 ;  /* 0x0000000000007941 */ /* 0x000fea0003800200 */
.L_x_11:
[----:B------:R1:W-:Y:S01]  /*0870*/  STG.E desc[UR4][R6.64], R13 ;  /* 0x0000000d06007986 */ /* 0x0003e2000c101904 */
[----:B------:R-:W-:-:S04]  /*0880*/  LEA R11, R12, R11, 0x2 ;  /* 0x0000000b0c0b7211 */ /* 0x000fc800078e10ff */
[----:B------:R-:W-:-:S13]  /*0890*/  ISETP.GE.AND P0, PT, R11, UR6, PT ;  /* 0x000000060b007c0c */ /* 0x000fda000bf06270 */
[----:B-1----:R-:W-:Y:S05]  /*08a0*/  @!P0 BRA `(.L_x_13) ;  /* 0xfffffff800ec8947 */ /* 0x002fea000383ffff */
[----:B------:R-:W-:Y:S05]  /*08b0*/  EXIT ;  /* 0x000000000000794d */ /* 0x000fea0003800000 */
        .weak           $__internal_0_$__cuda_sm3x_div_rn_noftz_f32_slowpath
        .type           $__internal_0_$__cuda_sm3x_div_rn_noftz_f32_slowpath,@function
        .size           $__internal_0_$__cuda_sm3x_div_rn_noftz_f32_slowpath,(.L_x_38 - $__internal_0_$__cuda_sm3x_div_rn_noftz_f32_slowpath)
$__internal_0_$__cuda_sm3x_div_rn_noftz_f32_slowpath:
[--C-:B------:R-:W-:Y:S01]  /*08c0*/  SHF.R.U32.HI R10, RZ, 0x17, R0.reuse ;  /* 0x00000017ff0a7819 */ /* 0x100fe20000011600 */
[----:B------:R-:W-:Y:S01]  /*08d0*/  BSSY.RECONVERGENT B2, `(.L_x_14) ;  /* 0x0000064000027945 */ /* 0x000fe20003800200 */
[----:B------:R-:W-:Y:S01]  /*08e0*/  SHF.R.U32.HI R15, RZ, 0x17, R3 ;  /* 0x00000017ff0f7819 */ /* 0x000fe20000011603 */
[----:B------:R-:W-:Y:S01]  /*08f0*/  IMAD.MOV.U32 R17, RZ, RZ, R0 ;  /* 0x000000ffff117224 */ /* 0x000fe200078e0000 */
[----:B------:R-:W-:Y:S02]  /*0900*/  LOP3.LUT R10, R10, 0xff, RZ, 0xc0, !PT ;  /* 0x000000ff0a0a7812 */ /* 0x000fe400078ec0ff */
[----:B------:R-:W-:Y:S02]  /*0910*/  LOP3.LUT R15, R15, 0xff, RZ, 0xc0, !PT ;  /* 0x000000ff0f0f7812 */ /* 0x000fe400078ec0ff */
[----:B------:R-:W-:Y:S01]  /*0920*/  MOV R2, R3 ;  /* 0x0000000300027202 */ /* 0x000fe20000000f00 */
[----:B------:R-:W-:Y:S02]  /*0930*/  VIADD R18, R10, 0xffffffff ;  /* 0xffffffff0a127836 */ /* 0x000fe40000000000 */
[----:B------:R-:W-:-:S03]  /*0940*/  VIADD R19, R15, 0xffffffff ;  /* 0xffffffff0f137836 */ /* 0x000fc60000000000 */
[----:B------:R-:W-:-:S04]  /*0950*/  ISETP.GT.U32.AND P0, PT, R18, 0xfd, PT ;  /* 0x000000fd1200780c */ /* 0x000fc80003f04070 */
[----:B------:R-:W-:-:S13]  /*0960*/  ISETP.GT.U32.OR P0, PT, R19, 0xfd, P0 ;  /* 0x000000fd1300780c */ /* 0x000fda0000704470 */
[----:B------:R-:W-:Y:S01]  /*0970*/  @!P0 IMAD.MOV.U32 R13, RZ, RZ, RZ ;  /* 0x000000ffff0d8224 */ /* 0x000fe200078e00ff */
[----:B------:R-:W-:Y:S06]  /*0980*/  @!P0 BRA `(.L_x_15) ;  /* 0x00000000005c8947 */ /* 0x000fec0003800000 */
[----:B------:R-:W-:Y:S02]  /*0990*/  FSETP.GTU.FTZ.AND P0, PT, |R3|, +INF , PT ;  /* 0x7f8000000300780b */ /* 0x000fe40003f1c200 */
[----:B------:R-:W-:-:S04]  /*09a0*/  FSETP.GTU.FTZ.AND P1, PT, |R0|, +INF , PT ;  /* 0x7f8000000000780b */ /* 0x000fc80003f3c200 */
[----:B------:R-:W-:-:S13]  /*09b0*/  PLOP3.LUT P0, PT, P0, P1, PT, 0xf8, 0x8f ;  /* 0x00000000008f781c */ /* 0x000fda0000703f70 */
[----:B------:R-:W-:Y:S05]  /*09c0*/  @P0 BRA `(.L_x_16) ;  /* 0x00000004004c0947 */ /* 0x000fea0003800000 */
[----:B------:R-:W-:-:S13]  /*09d0*/  LOP3.LUT P0, RZ, R17, 0x7fffffff, R2, 0xc8, !PT ;  /* 0x7fffffff11ff7812 */ /* 0x000fda000780c802 */
[----:B------:R-:W-:Y:S05]  /*09e0*/  @!P0 BRA `(.L_x_17) ;  /* 0x00000004003c8947 */ /* 0x000fea0003800000 */
[C---:B------:R-:W-:Y:S02]  /*09f0*/  FSETP.NEU.FTZ.AND P3, PT, |R3|.reuse, +INF , PT ;  /* 0x7f8000000300780b */ /* 0x040fe40003f7d200 */
[----:B------:R-:W-:Y:S02]  /*0a00*/  FSETP.NEU.FTZ.AND P1, PT, |R0|, +INF , PT ;  /* 0x7f8000000000780b */ /* 0x000fe40003f3d200 */
[----:B------:R-:W-:-:S11]  /*0a10*/  FSETP.NEU.FTZ.AND P0, PT, |R3|, +INF , PT ;  /* 0x7f8000000300780b */ /* 0x000fd60003f1d200 */
[----:B------:R-:W-:Y:S05]  /*0a20*/  @!P1 BRA !P3, `(.L_x_17) ;  /* 0x00000004002c9947 */ /* 0x000fea0005800000 */
[----:B------:R-:W-:-:S04]  /*0a30*/  LOP3.LUT P3, RZ, R2, 0x7fffffff, RZ, 0xc0, !PT ;  /* 0x7fffffff02ff7812 */ /* 0x000fc8000786c0ff */
[----:B------:R-:W-:-:S13]  /*0a40*/  PLOP3.LUT P1, PT, P1, P3, PT, 0x2f, 0xf2 ;  /* 0x0000000000f2781c */ /* 0x000fda0000f26577 */
[----:B------:R-:W-:Y:S05]  /*0a50*/  @P1 BRA `(.L_x_18) ;  /* 0x0000000400181947 */ /* 0x000fea0003800000 */
[----:B------:R-:W-:-:S04]  /*0a60*/  LOP3.LUT P1, RZ, R17, 0x7fffffff, RZ, 0xc0, !PT ;  /* 0x7fffffff11ff7812 */ /* 0x000fc8000782c0ff */
[----:B------:R-:W-:-:S13]  /*0a70*/  PLOP3.LUT P0, PT, P0, P1, PT, 0x2f, 0xf2 ;  /* 0x0000000000f2781c */ /* 0x000fda0000702577 */
[----:B------:R-:W-:Y:S05]  /*0a80*/  @P0 BRA `(.L_x_19) ;  /* 0x0000000400000947 */ /* 0x000fea0003800000 */
[----:B------:R-:W-:Y:S02]  /*0a90*/  ISETP.GE.AND P0, PT, R19, RZ, PT ;  /* 0x000000ff1300720c */ /* 0x000fe40003f06270 */
[----:B------:R-:W-:-:S11]  /*0aa0*/  ISETP.GE.AND P1, PT, R18, RZ, PT ;  /* 0x000000ff1200720c */ /* 0x000fd60003f26270 */
[----:B------:R-:W-:Y:S01]  /*0ab0*/  @P0 MOV R13, RZ ;  /* 0x000000ff000d0202 */ /* 0x000fe20000000f00 */
[----:B------:R-:W-:Y:S02]  /*0ac0*/  @!P0 IMAD.MOV.U32 R13, RZ, RZ, -0x40 ;  /* 0xffffffc0ff0d8424 */ /* 0x000fe400078e00ff */
[----:B------:R-:W-:Y:S01]  /*0ad0*/  @!P0 FFMA R2, R3, 1.84467440737095516160e+19, RZ ;  /* 0x5f80000003028823 */ /* 0x000fe200000000ff */
[----:B------:R-:W-:Y:S01]  /*0ae0*/  @!P1 FFMA R17, R0, 1.84467440737095516160e+19, RZ ;  /* 0x5f80000000119823 */ /* 0x000fe200000000ff */
[----:B------:R-:W-:-:S07]  /*0af0*/  @!P1 VIADD R13, R13, 0x40 ;  /* 0x000000400d0d9836 */ /* 0x000fce0000000000 */
.L_x_15:
[----:B------:R-:W-:Y:S01]  /*0b00*/  LEA R18, R10, 0xc0800000, 0x17 ;  /* 0xc08000000a127811 */ /* 0x000fe200078eb8ff */
[----:B------:R-:W-:Y:S01]  /*0b10*/  VIADD R15, R15, 0xffffff81 ;  /* 0xffffff810f0f7836 */ /* 0x000fe20000000000 */
[----:B------:R-:W-:Y:S02]  /*0b20*/  BSSY.RECONVERGENT B3, `(.L_x_20) ;  /* 0x0000035000037945 */ /* 0x000fe40003800200 */
[----:B------:R-:W-:Y:S01]  /*0b30*/  IADD3 R20, PT, PT, -R18, R17, RZ ;  /* 0x0000001112147210 */ /* 0x000fe20007ffe1ff */
[----:B------:R-:W-:-:S03]  /*0b40*/  IMAD R2, R15, -0x800000, R2 ;  /* 0xff8000000f027824 */ /* 0x000fc600078e0202 */
[----:B------:R0:W1:Y:S01]  /*0b50*/  MUFU.RCP R18, R20 ;  /* 0x0000001400127308 */ /* 0x0000620000001000 */
[----:B------:R-:W-:Y:S01]  /*0b60*/  FADD.FTZ R3, -R20, -RZ ;  /* 0x800000ff14037221 */ /* 0x000fe20000010100 */
[----:B0-----:R-:W-:-:S05]  /*0b70*/  IADD3 R20, PT, PT, R15, 0x7f, -R10 ;  /* 0x0000007f0f147810 */ /* 0x001fca0007ffe80a */
[----:B------:R-:W-:Y:S02]  /*0b80*/  IMAD.IADD R13, R20, 0x1, R13 ;  /* 0x00000001140d7824 */ /* 0x000fe400078e020d */
[----:B-1----:R-:W-:-:S04]  /*0b90*/  FFMA R17, R18, R3, 1 ;  /* 0x3f80000012117423 */ /* 0x002fc80000000003 */
[----:B------:R-:W-:-:S04]  /*0ba0*/  FFMA R17, R18, R17, R18 ;  /* 0x0000001112117223 */ /* 0x000fc80000000012 */
[----:B------:R-:W-:-:S04]  /*0bb0*/  FFMA R18, R2, R17, RZ ;  /* 0x0000001102127223 */ /* 0x000fc800000000ff */
[----:B------:R-:W-:-:S04]  /*0bc0*/  FFMA R19, R3, R18, R2 ;  /* 0x0000001203137223 */ /* 0x000fc80000000002 */
[----:B------:R-:W-:-:S04]  /*0bd0*/  FFMA R18, R17, R19, R18 ;  /* 0x0000001311127223 */ /* 0x000fc80000000012 */
[----:B------:R-:W-:-:S04]  /*0be0*/  FFMA R3, R3, R18, R2 ;  /* 0x0000001203037223 */ /* 0x000fc80000000002 */
[----:B------:R-:W-:-:S05]  /*0bf0*/  FFMA R2, R17, R3, R18 ;  /* 0x0000000311027223 */ /* 0x000fca0000000012 */
[----:B------:R-:W-:-:S04]  /*0c00*/  SHF.R.U32.HI R10, RZ, 0x17, R2 ;  /* 0x00000017ff0a7819 */ /* 0x000fc80000011602 */
[----:B------:R-:W-:-:S04]  /*0c10*/  LOP3.LUT R10, R10, 0xff, RZ, 0xc0, !PT ;  /* 0x000000ff0a0a7812 */ /* 0x000fc800078ec0ff */
[----:B------:R-:W-:-:S05]  /*0c20*/  IADD3 R10, PT, PT, R10, R13, RZ ;  /* 0x0000000d0a0a7210 */ /* 0x000fca0007ffe0ff */
[----:B------:R-:W-:-:S05]  /*0c30*/  VIADD R15, R10, 0xffffffff ;  /* 0xffffffff0a0f7836 */ /* 0x000fca0000000000 */
[----:B------:R-:W-:-:S13]  /*0c40*/  ISETP.GE.U32.AND P0, PT, R15, 0xfe, PT ;  /* 0x000000fe0f00780c */ /* 0x000fda0003f06070 */
[----:B------:R-:W-:Y:S05]  /*0c50*/  @!P0 BRA `(.L_x_21) ;  /* 0x0000000000808947 */ /* 0x000fea0003800000 */
[----:B------:R-:W-:-:S13]  /*0c60*/  ISETP.GT.AND P0, PT, R10, 0xfe, PT ;  /* 0x000000fe0a00780c */ /* 0x000fda0003f04270 */
[----:B------:R-:W-:Y:S05]  /*0c70*/  @P0 BRA `(.L_x_22) ;  /* 0x00000000006c0947 */ /* 0x000fea0003800000 */
[----:B------:R-:W-:-:S13]  /*0c80*/  ISETP.GE.AND P0, PT, R10, 0x1, PT ;  /* 0x000000010a00780c */ /* 0x000fda0003f06270 */
[----:B------:R-:W-:Y:S05]  /*0c90*/  @P0 BRA `(.L_x_23) ;  /* 0x0000000000740947 */ /* 0x000fea0003800000 */
[----:B------:R-:W-:Y:S02]  /*0ca0*/  ISETP.GE.AND P0, PT, R10, -0x18, PT ;  /* 0xffffffe80a00780c */ /* 0x000fe40003f06270 */
[----:B------:R-:W-:-:S11]  /*0cb0*/  LOP3.LUT R2, R2, 0x80000000, RZ, 0xc0, !PT ;  /* 0x8000000002027812 */ /* 0x000fd600078ec0ff */
[----:B------:R-:W-:Y:S05]  /*0cc0*/  @!P0 BRA `(.L_x_23) ;  /* 0x0000000000688947 */ /* 0x000fea0003800000 */
[CCC-:B------:R-:W-:Y:S01]  /*0cd0*/  FFMA.RZ R13, R17.reuse, R3.reuse, R18.reuse ;  /* 0x00000003110d7223 */ /* 0x1c0fe2000000c012 */
[C---:B------:R-:W-:Y:S02]  /*0ce0*/  VIADD R20, R10.reuse, 0x20 ;  /* 0x000000200a147836 */ /* 0x040fe40000000000 */
[CCC-:B------:R-:W-:Y:S01]  /*0cf0*/  FFMA.RP R15, R17.reuse, R3.reuse, R18.reuse ;  /* 0x00000003110f7223 */ /* 0x1c0fe20000008012 */
[----:B------:R-:W-:Y:S01]  /*0d00*/  FFMA.RM R18, R17, R3, R18 ;  /* 0x0000000311127223 */ /* 0x000fe20000004012 */
[C---:B------:R-:W-:Y:S02]  /*0d10*/  ISETP.NE.AND P3, PT, R10.reuse, RZ, PT ;  /* 0x000000ff0a00720c */ /* 0x040fe40003f65270 */
[----:B------:R-:W-:Y:S02]  /*0d20*/  LOP3.LUT R13, R13, 0x7fffff, RZ, 0xc0, !PT ;  /* 0x007fffff0d0d7812 */ /* 0x000fe400078ec0ff */
[----:B------:R-:W-:Y:S02]  /*0d30*/  ISETP.NE.AND P1, PT, R10, RZ, PT ;  /* 0x000000ff0a00720c */ /* 0x000fe40003f25270 */
[----:B------:R-:W-:-:S02]  /*0d40*/  LOP3.LUT R13, R13, 0x800000, RZ, 0xfc, !PT ;  /* 0x008000000d0d7812 */ /* 0x000fc400078efcff */
[----:B------:R-:W-:Y:S02]  /*0d50*/  IADD3 R10, PT, PT, -R10, RZ, RZ ;  /* 0x000000ff0a0a7210 */ /* 0x000fe40007ffe1ff */
[----:B------:R-:W-:Y:S02]  /*0d60*/  SHF.L.U32 R20, R13, R20, RZ ;  /* 0x000000140d147219 */ /* 0x000fe400000006ff */
[----:B------:R-:W-:Y:S02]  /*0d70*/  FSETP.NEU.FTZ.AND P0, PT, R15, R18, PT ;  /* 0x000000120f00720b */ /* 0x000fe40003f1d000 */
[----:B------:R-:W-:Y:S02]  /*0d80*/  SEL R10, R10, RZ, P3 ;  /* 0x000000ff0a0a7207 */ /* 0x000fe40001800000 */
[----:B------:R-:W-:Y:S02]  /*0d90*/  ISETP.NE.AND P1, PT, R20, RZ, P1 ;  /* 0x000000ff1400720c */ /* 0x000fe40000f25270 */
[----:B------:R-:W-:-:S02]  /*0da0*/  SHF.R.U32.HI R10, RZ, R10, R13 ;  /* 0x0000000aff0a7219 */ /* 0x000fc4000001160d */
[----:B------:R-:W-:Y:S02]  /*0db0*/  PLOP3.LUT P0, PT, P0, P1, PT, 0xf8, 0x8f ;  /* 0x00000000008f781c */ /* 0x000fe40000703f70 */
[----:B------:R-:W-:Y:S02]  /*0dc0*/  SHF.R.U32.HI R18, RZ, 0x1, R10 ;  /* 0x00000001ff127819 */ /* 0x000fe4000001160a */
[----:B------:R-:W-:-:S04]  /*0dd0*/  SEL R3, RZ, 0x1, !P0 ;  /* 0x00000001ff037807 */ /* 0x000fc80004000000 */
[----:B------:R-:W-:-:S04]  /*0de0*/  LOP3.LUT R3, R3, 0x1, R18, 0xf8, !PT ;  /* 0x0000000103037812 */ /* 0x000fc800078ef812 */
[----:B------:R-:W-:-:S05]  /*0df0*/  LOP3.LUT R3, R3, R10, RZ, 0xc0, !PT ;  /* 0x0000000a03037212 */ /* 0x000fca00078ec0ff */
[----:B------:R-:W-:-:S05]  /*0e00*/  IMAD.IADD R3, R18, 0x1, R3 ;  /* 0x0000000112037824 */ /* 0x000fca00078e0203 */
[----:B------:R-:W-:Y:S01]  /*0e10*/  LOP3.LUT R2, R3, R2, RZ, 0xfc, !PT ;  /* 0x0000000203027212 */ /* 0x000fe200078efcff */
[----:B------:R-:W-:Y:S06]  /*0e20*/  BRA `(.L_x_23) ;  /* 0x0000000000107947 */ /* 0x000fec0003800000 */
.L_x_22:
[----:B------:R-:W-:-:S04]  /*0e30*/  LOP3.LUT R2, R2, 0x80000000, RZ, 0xc0, !PT ;  /* 0x8000000002027812 */ /* 0x000fc800078ec0ff */
[----:B------:R-:W-:Y:S01]  /*0e40*/  LOP3.LUT R2, R2, 0x7f800000, RZ, 0xfc, !PT ;  /* 0x7f80000002027812 */ /* 0x000fe200078efcff */
[----:B------:R-:W-:Y:S06]  /*0e50*/  BRA `(.L_x_23) ;  /* 0x0000000000047947 */ /* 0x000fec0003800000 */
.L_x_21:
[----:B------:R-:W-:-:S07]  /*0e60*/  IMAD R2, R13, 0x800000, R2 ;  /* 0x008000000d027824 */ /* 0x000fce00078e0202 */
.L_x_23:
[----:B------:R-:W-:Y:S05]  /*0e70*/  BSYNC.RECONVERGENT B3 ;  /* 0x0000000000037941 */ /* 0x000fea0003800200 */
.L_x_20:
[----:B------:R-:W-:Y:S05]  /*0e80*/  BRA `(.L_x_24) ;  /* 0x0000000000207947 */ /* 0x000fea0003800000 */
.L_x_19:
[----:B------:R-:W-:-:S04]  /*0e90*/  LOP3.LUT R2, R17, 0x80000000, R2, 0x48, !PT ;  /* 0x8000000011027812 */ /* 0x000fc800078e4802 */
[----:B------:R-:W-:Y:S01]  /*0ea0*/  LOP3.LUT R2, R2, 0x7f800000, RZ, 0xfc, !PT ;  /* 0x7f80000002027812 */ /* 0x000fe200078efcff */
[----:B------:R-:W-:Y:S06]  /*0eb0*/  BRA `(.L_x_24) ;  /* 0x0000000000147947 */ /* 0x000fec0003800000 */
.L_x_18:
[----:B------:R-:W-:Y:S01]  /*0ec0*/  LOP3.LUT R2, R17, 0x80000000, R2, 0x48, !PT ;  /* 0x8000000011027812 */ /* 0x000fe200078e4802 */
[----:B------:R-:W-:Y:S06]  /*0ed0*/  BRA `(.L_x_24) ;  /* 0x00000000000c7947 */ /* 0x000fec0003800000 */
.L_x_17:
[----:B------:R-:W0:Y:S01]  /*0ee0*/  MUFU.RSQ R2, -QNAN ;  /* 0xffc0000000027908 */ /* 0x000e220000001400 */
[----:B------:R-:W-:Y:S05]  /*0ef0*/  BRA `(.L_x_24) ;  /* 0x0000000000047947 */ /* 0x000fea0003800000 */
.L_x_16:
[----:B------:R-:W-:-:S07]  /*0f00*/  FADD.FTZ R2, R3, R0 ;  /* 0x0000000003027221 */ /* 0x000fce0000010000 */
.L_x_24:
[----:B------:R-:W-:Y:S05]  /*0f10*/  BSYNC.RECONVERGENT B2 ;  /* 0x0000000000027941 */ /* 0x000fea0003800200 */
.L_x_14:
[----:B------:R-:W-:Y:S01]  /*0f20*/  IMAD.MOV.U32 R15, RZ, RZ, 0x0 ;  /* 0x00000000ff0f7424 */ /* 0x000fe200078e00ff */
[----:B0-----:R-:W-:-:S03]  /*0f30*/  MOV R13, R2 ;  /* 0x00000002000d7202 */ /* 0x001fc60000000f00 */
[----:B------:R-:W-:Y:S05]  /*0f40*/  RET.REL.NODEC R14 `(_Z16kernel_normalizePfif) ;  /* 0xfffffff00e2c7950 */ /* 0x000fea0003c3ffff */
.L_x_25:
[----:B------:R-:W-:-:S00]  /*0f50*/  BRA `(.L_x_25) ;  /* 0xfffffffc00fc7947 */ /* 0x000fc0000383ffff */
[----:B------:R-:W-:-:S00]  /*0f60*/  NOP ;  /* 0x0000000000007918 */ /* 0x000fc00000000000 */
        /* <DEDUP_REMOVED lines=9> */
.L_x_38:


//--------------------- .text._Z23kernel_exp_and_blocksumPKfPfS1_if --------------------------
	.section	.text._Z23kernel_exp_and_blocksumPKfPfS1_if,"ax",@progbits
	.align	128
        .global         _Z23kernel_exp_and_blocksumPKfPfS1_if
        .type           _Z23kernel_exp_and_blocksumPKfPfS1_if,@function
        .size           _Z23kernel_exp_and_blocksumPKfPfS1_if,(.L_x_40 - _Z23kernel_exp_and_blocksumPKfPfS1_if)
        .other          _Z23kernel_exp_and_blocksumPKfPfS1_if,@"STO_CUDA_ENTRY STV_DEFAULT"
_Z23kernel_exp_and_blocksumPKfPfS1_if:
.text._Z23kernel_exp_and_blocksumPKfPfS1_if:
[----:B------:R-:W-:Y:S01]  /*0000*/  LDC R1, c[0x0][0x37c] ;  /* 0x0000df00ff017b82 */ /* 0x000fe20000000800 */
[----:B------:R-:W0:Y:S01]  /*0010*/  S2R R7, SR_TID.X ;  /* 0x0000000000077919 */ /* 0x000e220000002100 */
[----:B------:R-:W1:Y:S01]  /*0020*/  LDCU UR4, c[0x0][0x360] ;  /* 0x00006c00ff0477ac */ /* 0x000e620008000800 */
[----:B------:R-:W-:Y:S01]  /*0030*/  BSSY.RECONVERGENT B0, `(.L_x_26) ;  /* 0x0000023000007945 */ /* 0x000fe20003800200 */
[----:B------:R-:W-:Y:S01]  /*0040*/  HFMA2 R10, -RZ, RZ, 0, 0 ;  /* 0x00000000ff0a7431 */ /* 0x000fe200000001ff */
[----:B------:R-:W0:Y:S01]  /*0050*/  S2R R0, SR_CTAID.X ;  /* 0x0000000000007919 */ /* 0x000e220000002500 */
[----:B------:R-:W2:Y:S01]  /*0060*/  LDCU UR5, c[0x0][0x398] ;  /* 0x00007300ff0577ac */ /* 0x000ea20008000800 */
[----:B------:R-:W3:Y:S01]  /*0070*/  LDCU.64 UR6, c[0x0][0x358] ;  /* 0x00006b00ff0677ac */ /* 0x000ee20008000a00 */
[----:B------:R-:W4:Y:S01]  /*0080*/  LDCU UR8, c[0x0][0x39c] ;  /* 0x00007380ff0877ac */ /* 0x000f220008000800 */
[----:B-1----:R-:W-:Y:S01]  /*0090*/  MOV R6, UR4 ;  /* 0x0000000400067c02 */ /* 0x002fe20008000f00 */
[----:B0-----:R-:W-:-:S05]  /*00a0*/  IMAD R8, R0, UR4, R7 ;  /* 0x0000000400087c24 */ /* 0x001fca000f8e0207 */
[----:B--2---:R-:W-:-:S13]  /*00b0*/  ISETP.GE.AND P0, PT, R8, UR5, PT ;  /* 0x0000000508007c0c */ /* 0x004fda000bf06270 */
[----:B---34-:R-:W-:Y:S05]  /*00c0*/  @P0 BRA `(.L_x_27) ;  /* 0x0000000000640947 */ /* 0x018fea0003800000 */
[----:B------:R-:W0:Y:S01]  /*00d0*/  LDC.64 R2, c[0x0][0x380] ;  /* 0x0000e000ff027b82 */ /* 0x000e220000000a00 */
[----:B------:R-:W1:Y:S01]  /*00e0*/  LDCU UR4, c[0x0][0x370] ;  /* 0x00006e00ff0477ac */ /* 0x000e620008000800 */
[----:B------:R-:W-:Y:S02]  /*00f0*/  MOV R11, R8 ;  /* 0x00000008000b7202 */ /* 0x000fe40000000f00 */
[----:B------:R-:W-:-:S04]  /*0100*/  MOV R10, RZ ;  /* 0x000000ff000a7202 */ /* 0x000fc80000000f00 */
[----:B------:R-:W2:Y:S01]  /*0110*/  LDC.64 R4, c[0x0][0x388] ;  /* 0x0000e200ff047b82 */ /* 0x000ea20000000a00 */
[----:B-1----:R-:W-:-:S07]  /*0120*/  IMAD R16, R6, UR4, RZ ;  /* 0x0000000406107c24 */ /* 0x002fce000f8e02ff */
.L_x_28:
[----:B01----:R-:W-:-:S06]  /*0130*/  IMAD.WIDE R8, R11, 0x4, R2 ;  /* 0x000000040b087825 */ /* 0x003fcc00078e0202 */
[----:B------:R-:W3:Y:S01]  /*0140*/  LDG.E.CONSTANT R8, desc[UR6][R8.64] ;  /* 0x0000000608087981 */ /* 0x000ee2000c1e9900 */
[----:B------:R-:W-:Y:S01]  /*0150*/  IMAD.MOV.U32 R13, RZ, RZ, 0x3bbb989d ;  /* 0x3bbb989dff0d7424 */ /* 0x000fe200078e00ff */
[----:B------:R-:W-:Y:S01]  /*0160*/  MOV R14, 0x437c0000 ;  /* 0x437c0000000e7802 */ /* 0x000fe20000000f00 */
[----:B---3--:R-:W-:Y:S01]  /*0170*/  FADD R12, R8, -UR8 ;  /* 0x80000008080c7e21 */ /* 0x008fe20008000000 */
[----:B--2---:R-:W-:-:S04]  /*0180*/  IMAD.WIDE R8, R11, 0x4, R4 ;  /* 0x000000040b087825 */ /* 0x004fc800078e0204 */
[----:B------:R-:W-:Y:S01]  /*0190*/  FFMA.SAT R13, R12, R13, 0.5 ;  /* 0x3f0000000c0d7423 */ /* 0x000fe2000000200d */
[----:B------:R-:W-:-:S03]  /*01a0*/  IMAD.IADD R11, R16, 0x1, R11 ;  /* 0x00000001100b7824 */ /* 0x000fc600078e020b */
[----:B------:R-:W-:Y:S02]  /*01b0*/  FFMA.RM R13, R13, R14, 12582913 ;  /* 0x4b4000010d0d7423 */ /* 0x000fe4000000400e */
[----:B------:R-:W-:Y:S02]  /*01c0*/  ISETP.GE.AND P0, PT, R11, UR5, PT ;  /* 0x000000050b007c0c */ /* 0x000fe4000bf06270 */
[C---:B------:R-:W-:Y:S01]  /*01d0*/  FADD R15, R13.reuse, -12583039 ;  /* 0xcb40007f0d0f7421 */ /* 0x040fe20000000000 */
[----:B------:R-:W-:-:S03]  /*01e0*/  SHF.L.U32 R13, R13, 0x17, RZ ;  /* 0x000000170d0d7819 */ /* 0x000fc600000006ff */
[----:B------:R-:W-:-:S04]  /*01f0*/  FFMA R15, R12, 1.4426950216293334961, -R15 ;  /* 0x3fb8aa3b0c0f7823 */ /* 0x000fc8000000080f */
[----:B------:R-:W-:-:S04]  /*0200*/  FFMA R15, R12, 1.925963033500011079e-08, R15 ;  /* 0x32a570600c0f7823 */ /* 0x000fc8000000000f */
[----:B------:R-:W0:Y:S02]  /*0210*/  MUFU.EX2 R12, R15 ;  /* 0x0000000f000c7308 */ /* 0x000e240000000800 */
[----:B0-----:R-:W-:-:S04]  /*0220*/  FMUL R13, R13, R12 ;  /* 0x0000000c0d0d7220 */ /* 0x001fc80000400000 */
[----:B------:R-:W-:Y:S01]  /*0230*/  FADD R10, R13, R10 ;  /* 0x0000000a0d0a7221 */ /* 0x000fe20000000000 */
[----:B------:R1:W-:Y:S01]  /*0240*/  STG.E desc[UR6][R8.64], R13 ;  /* 0x0000000d08007986 */ /* 0x0003e2000c101906 */
[----:B------:R-:W-:Y:S05]  /*0250*/  @!P0 BRA `(.L_x_28) ;  /* 0xfffffffc00b48947 */ /* 0x000fea000383ffff */
.L_x_27:
[----:B------:R-:W-:Y:S05]  /*0260*/  BSYNC.RECONVERGENT B0 ;  /* 0x0000000000007941 */ /* 0x000fea0003800200 */
.L_x_26:
[----:B------:R-:W0:Y:S01]  /*0270*/  S2UR UR5, SR_CgaCtaId ;  /* 0x00000000000579c3 */ /* 0x000e220000008800 */
[----:B------:R-:W-:Y:S01]  /*0280*/  UMOV UR4, 0x400 ;  /* 0x0000040000047882 */ /* 0x000fe20000000000 */
[----:B------:R-:W-:Y:S02]  /*0290*/  ISETP.GE.U32.AND P1, PT, R6, 0x2, PT ;  /* 0x000000020600780c */ /* 0x000fe40003f26070 */
[----:B------:R-:W-:Y:S01]  /*02a0*/  ISETP.NE.AND P0, PT, R7, RZ, PT ;  /* 0x000000ff0700720c */ /* 0x000fe20003f05270 */
[----:B0-----:R-:W-:-:S06]  /*02b0*/  ULEA UR4, UR5, UR4, 0x18 ;  /* 0x0000000405047291 */ /* 0x001fcc000f8ec0ff */
[----:B------:R-:W-:-:S05]  /*02c0*/  LEA R3, R7, UR4, 0x2 ;  /* 0x0000000407037c11 */ /* 0x000fca000f8e10ff */
[----:B------:R0:W-:Y:S01]  /*02d0*/  STS [R3], R10 ;  /* 0x0000000a03007388 */ /* 0x0001e20000000800 */
[----:B------:R-:W-:Y:S06]  /*02e0*/  BAR.SYNC.DEFER_BLOCKING 0x0 ;  /* 0x0000000000007b1d */ /* 0x000fec0000010000 */
[----:B------:R-:W-:Y:S05]  /*02f0*/  @!P1 BRA `(.L_x_29) ;  /* 0x00000000002c9947 */ /* 0x000fea0003800000 */
.L_x_30:
[----:B-1----:R-:W-:-:S04]  /*0300*/  SHF.R.U32.HI R8, RZ, 0x1, R6 ;  /* 0x00000001ff087819 */ /* 0x002fc80000011606 */
[----:B------:R-:W-:-:S13]  /*0310*/  ISETP.GE.U32.AND P1, PT, R7, R8, PT ;  /* 0x000000080700720c */ /* 0x000fda0003f26070 */
[----:B------:R-:W-:Y:S01]  /*0320*/  @!P1 LEA R2, R8, R3, 0x2 ;  /* 0x0000000308029211 */ /* 0x000fe200078e10ff */
[----:B------:R-:W-:Y:S05]  /*0330*/  @!P1 LDS R5, [R3] ;  /* 0x0000000003059984 */ /* 0x000fea0000000800 */
[----:B------:R-:W1:Y:S02]  /*0340*/  @!P1 LDS R2, [R2] ;  /* 0x0000000002029984 */ /* 0x000e640000000800 */
[----:B-1----:R-:W-:-:S05]  /*0350*/  @!P1 FADD R4, R2, R5 ;  /* 0x0000000502049221 */ /* 0x002fca0000000000 */
[----:B------:R2:W-:Y:S01]  /*0360*/  @!P1 STS [R3], R4 ;  /* 0x0000000403009388 */ /* 0x0005e20000000800 */
[----:B------:R-:W-:Y:S01]  /*0370*/  BAR.SYNC.DEFER_BLOCKING 0x0 ;  /* 0x0000000000007b1d */ /* 0x000fe20000010000 */
[----:B------:R-:W-:Y:S02]  /*0380*/  ISETP.GT.U32.AND P1, PT, R6, 0x3, PT ;  /* 0x000000030600780c */ /* 0x000fe40003f24070 */
[----:B------:R-:W-:-:S11]  /*0390*/  MOV R6, R8 ;  /* 0x0000000800067202 */ /* 0x000fd60000000f00 */
[----:B--2---:R-:W-:Y:S05]  /*03a0*/  @P1 BRA `(.L_x_30) ;  /* 0xfffffffc00d41947 */ /* 0x004fea000383ffff */
.L_x_29:
[----:B------:R-:W-:Y:S05]  /*03b0*/  @P0 EXIT ;  /* 0x000000000000094d */ /* 0x000fea0003800000 */
[----:B------:R-:W2:Y:S01]  /*03c0*/  S2UR UR5, SR_CgaCtaId ;  /* 0x00000000000579c3 */ /* 0x000ea20000008800 */
[----:B------:R-:W-:-:S07]  /*03d0*/  UMOV UR4, 0x400 ;  /* 0x0000040000047882 */ /* 0x000fce0000000000 */
[----:B0-----:R-:W0:Y:S01]  /*03e0*/  LDC.64 R2, c[0x0][0x390] ;  /* 0x0000e400ff027b82 */ /* 0x001e220000000a00 */
[----:B--2---:R-:W-:Y:S01]  /*03f0*/  ULEA UR4, UR5, UR4, 0x18 ;  /* 0x0000000405047291 */ /* 0x004fe2000f8ec0ff */
[----:B0-----:R-:W-:-:S08]  /*0400*/  IMAD.WIDE.U32 R2, R0, 0x4, R2 ;  /* 0x0000000400027825 */ /* 0x001fd000078e0002 */
[----:B------:R-:W0:Y:S04]  /*0410*/  LDS R5, [UR4] ;  /* 0x00000004ff057984 */ /* 0x000e280008000800 */
[----:B0-----:R-:W-:Y:S01]  /*0420*/  STG.E desc[UR6][R2.64], R5 ;  /* 0x0000000502007986 */ /* 0x001fe2000c101906 */
[----:B------:R-:W-:Y:S05]  /*0430*/  EXIT ;  /* 0x000000000000794d */ /* 0x000fea0003800000 */
.L_x_31:
        /* <DEDUP_REMOVED lines=12> */
.L_x_40:


//--------------------- .text._Z16kernel_block_maxPKfPfi --------------------------
	.section	.text._Z16kernel_block_maxPKfPfi,"ax",@progbits
	.align	128
        .global         _Z16kernel_block_maxPKfPfi
        .type           _Z16kernel_block_maxPKfPfi,@function
        .size           _Z16kernel_block_maxPKfPfi,(.L_x_41 - _Z16kernel_block_maxPKfPfi)
        .other          _Z16kernel_block_maxPKfPfi,@"STO_CUDA_ENTRY STV_DEFAULT"
_Z16kernel_block_maxPKfPfi:
.text._Z16kernel_block_maxPKfPfi:
[----:B------:R-:W-:Y:S01]  /*0000*/  LDC R1, c[0x0][0x37c] ;  /* 0x0000df00ff017b82 */ /* 0x000fe20000000800 */
[----:B------:R-:W0:Y:S01]  /*0010*/  S2R R8, SR_TID.X ;  /* 0x0000000000087919 */ /* 0x000e220000002100 */
[----:B------:R-:W1:Y:S01]  /*0020*/  LDCU UR4, c[0x0][0x360] ;  /* 0x00006c00ff0477ac */ /* 0x000e620008000800 */
[----:B------:R-:W-:Y:S01]  /*0030*/  BSSY.RECONVERGENT B0, `(.L_x_32) ;  /* 0x0000013000007945 */ /* 0x000fe20003800200 */
[----:B------:R-:W-:Y:S01]  /*0040*/  IMAD.MOV.U32 R7, RZ, RZ, -0x800000 ;  /* 0xff800000ff077424 */ /* 0x000fe200078e00ff */
[----:B------:R-:W0:Y:S01]  /*0050*/  S2R R9, SR_CTAID.X ;  /* 0x0000000000097919 */ /* 0x000e220000002500 */
[----:B------:R-:W2:Y:S01]  /*0060*/  LDCU UR5, c[0x0][0x390] ;  /* 0x00007200ff0577ac */ /* 0x000ea20008000800 */
[----:B------:R-:W3:Y:S01]  /*0070*/  LDCU.64 UR6, c[0x0][0x358] ;  /* 0x00006b00ff0677ac */ /* 0x000ee20008000a00 */
[----:B-1----:R-:W-:Y:S02]  /*0080*/  IMAD.U32 R6, RZ, RZ, UR4 ;  /* 0x00000004ff067e24 */ /* 0x002fe4000f8e00ff */
[----:B0-----:R-:W-:-:S05]  /*0090*/  IMAD R0, R9, UR4, R8 ;  /* 0x0000000409007c24 */ /* 0x001fca000f8e0208 */
[----:B--2---:R-:W-:-:S13]  /*00a0*/  ISETP.GE.AND P0, PT, R0, UR5, PT ;  /* 0x0000000500007c0c */ /* 0x004fda000bf06270 */
[----:B---3--:R-:W-:Y:S05]  /*00b0*/  @P0 BRA `(.L_x_33) ;  /* 0x0000000000280947 */ /* 0x008fea0003800000 */
[----:B------:R-:W0:Y:S01]  /*00c0*/  LDC.64 R4, c[0x0][0x380] ;  /* 0x0000e000ff047b82 */ /* 0x000e220000000a00 */
[----:B------:R-:W1:Y:S01]  /*00d0*/  LDCU UR4, c[0x0][0x370] ;  /* 0x00006e00ff0477ac */ /* 0x000e620008000800 */
[----:B------:R-:W-:Y:S02]  /*00e0*/  IMAD.MOV.U32 R7, RZ, RZ, -0x800000 ;  /* 0xff800000ff077424 */ /* 0x000fe400078e00ff */
[----:B-1----:R-:W-:-:S07]  /*00f0*/  IMAD R11, R6, UR4, RZ ;  /* 0x00000004060b7c24 */ /* 0x002fce000f8e02ff */
.L_x_34:
[----:B0-----:R-:W-:-:S06]  /*0100*/  IMAD.WIDE R2, R0, 0x4, R4 ;  /* 0x0000000400027825 */ /* 0x001fcc00078e0204 */
[----:B------:R-:W2:Y:S01]  /*0110*/  LDG.E.CONSTANT R2, desc[UR6][R2.64] ;  /* 0x0000000602027981 */ /* 0x000ea2000c1e9900 */
[----:B------:R-:W-:-:S05]  /*0120*/  IMAD.IADD R0, R11, 0x1, R0 ;  /* 0x000000010b007824 */ /* 0x000fca00078e0200 */
[----:B------:R-:W-:Y:S02]  /*0130*/  ISETP.GE.AND P0, PT, R0, UR5, PT ;  /* 0x0000000500007c0c */ /* 0x000fe4000bf06270 */
[----:B--2---:R-:W-:-:S11]  /*0140*/  FMNMX R7, R2, R7, !PT ;  /* 0x0000000702077209 */ /* 0x004fd60007800000 */
[----:B------:R-:W-:Y:S05]  /*0150*/  @!P0 BRA `(.L_x_34) ;  /* 0xfffffffc00e88947 */ /* 0x000fea000383ffff */
.L_x_33:
[----:B------:R-:W-:Y:S05]  /*0160*/  BSYNC.RECONVERGENT B0 ;  /* 0x0000000000007941 */ /* 0x000fea0003800200 */
.L_x_32:
        /* <DEDUP_REMOVED lines=9> */
.L_x_36:
[----:B0-----:R-:W-:-:S04]  /*0200*/  SHF.R.U32.HI R7, RZ, 0x1, R6 ;  /* 0x00000001ff077819 */ /* 0x001fc80000011606 */
[----:B------:R-:W-:-:S13]  /*0210*/  ISETP.GE.U32.AND P1, PT, R8, R7, PT ;  /* 0x000000070800720c */ /* 0x000fda0003f26070 */
[----:B------:R-:W-:Y:S01]  /*0220*/  @!P1 IMAD R3, R7, 0x4, R0 ;  /* 0x0000000407039824 */ /* 0x000fe200078e0200 */
[----:B------:R-:W-:Y:S05]  /*0230*/  @!P1 LDS R2, [R0] ;  /* 0x0000000000029984 */ /* 0x000fea0000000800 */
[----:B------:R-:W0:Y:S02]  /*0240*/  @!P1 LDS R3, [R3] ;  /* 0x0000000003039984 */ /* 0x000e240000000800 */
[----:B0-----:R-:W-:-:S05]  /*0250*/  @!P1 FMNMX R5, R2, R3, !PT ;  /* 0x0000000302059209 */ /* 0x001fca0007800000 */
[----:B------:R1:W-:Y:S01]  /*0260*/  @!P1 STS [R0], R5 ;  /* 0x0000000500009388 */ /* 0x0003e20000000800 */
[----:B------:R-:W-:Y:S01]  /*0270*/  BAR.SYNC.DEFER_BLOCKING 0x0 ;  /* 0x0000000000007b1d */ /* 0x000fe20000010000 */
[----:B------:R-:W-:Y:S01]  /*0280*/  ISETP.GT.U32.AND P1, PT, R6, 0x3, PT ;  /* 0x000000030600780c */ /* 0x000fe20003f24070 */
[----:B------:R-:W-:-:S12]  /*0290*/  IMAD.MOV.U32 R6, RZ, RZ, R7 ;  /* 0x000000ffff067224 */ /* 0x000fd800078e0007 */
[----:B-1----:R-:W-:Y:S05]  /*02a0*/  @P1 BRA `(.L_x_36) ;  /* 0xfffffffc00d41947 */ /* 0x002fea000383ffff */
.L_x_35:
[----:B------:R-:W-:Y:S05]  /*02b0*/  @P0 EXIT ;  /* 0x000000000000094d */ /* 0x000fea0003800000 */
[----:B------:R-:W1:Y:S01]  /*02c0*/  S2UR UR5, SR_CgaCtaId ;  /* 0x00000000000579c3 */ /* 0x000e620000008800 */
[----:B------:R-:W-:-:S07]  /*02d0*/  UMOV UR4, 0x400 ;  /* 0x0000040000047882 */ /* 0x000fce0000000000 */
[----:B------:R-:W2:Y:S01]  /*02e0*/  LDC.64 R2, c[0x0][0x388] ;  /* 0x0000e200ff027b82 */ /* 0x000ea20000000a00 */
[----:B-1----:R-:W-:Y:S01]  /*02f0*/  ULEA UR4, UR5, UR4, 0x18 ;  /* 0x0000000405047291 */ /* 0x002fe2000f8ec0ff */
[----:B--2---:R-:W-:-:S08]  /*0300*/  IMAD.WIDE.U32 R2, R9, 0x4, R2 ;  /* 0x0000000409027825 */ /* 0x004fd000078e0002 */
[----:B------:R-:W1:Y:S04]  /*0310*/  LDS R5, [UR4] ;  /* 0x00000004ff057984 */ /* 0x000e680008000800 */
[----:B-1----:R-:W-:Y:S01]  /*0320*/  STG.E desc[UR6][R2.64], R5 ;  /* 0x0000000502007986 */ /* 0x002fe2000c101906 */
[----:B------:R-:W-:Y:S05]  /*0330*/  EXIT ;  /* 0x000000000000794d */ /* 0x000fea0003800000 */
.L_x_37:
        /* <DEDUP_REMOVED lines=12> */
.L_x_41:


//--------------------- .nv.shared._Z16kernel_normalizePfif --------------------------
	.section	.nv.shared._Z16kernel_normalizePfif,"aw",@nobits
	.sectionflags	@""
	.align	16
	.zero		1024


//--------------------- .nv.shared.reserved.0     --------------------------
	.section	.nv.shared.reserved.0,"aw",@nobits
	.weak		__nv_reservedSMEM_offset_0_alias
	.size		__nv_reservedSMEM_offset_0_alias, 0, 64
	.other		__nv_reservedSMEM_offset_0_alias,@"STO_CUDA_RESERVED_SHARED STV_DEFAULT"
__nv_reservedSMEM_offset_0_alias:
	.zero		0
	.zero		64


//--------------------- .nv.shared._Z23kernel_exp_and_blocksumPKfPfS1_if --------------------------
	.section	.nv.shared._Z23kernel_exp_and_blocksumPKfPfS1_if,"aw",@nobits
	.sectionflags	@""
	.align	16
	.zero		1024


//--------------------- .nv.shared._Z16kernel_block_maxPKfPfi --------------------------
	.section	.nv.shared._Z16kernel_block_maxPKfPfi,"aw",@nobits
	.sectionflags	@""
	.align	16
	.zero		1024


//--------------------- .nv.constant0._Z16kernel_normalizePfif --------------------------
	.section	.nv.constant0._Z16kernel_normalizePfif,"a",@progbits
	.sectionflags	@""
	.align	4
.nv.constant0._Z16kernel_normalizePfif:
	.zero		912


//--------------------- .nv.constant0._Z23kernel_exp_and_blocksumPKfPfS1_if --------------------------
	.section	.nv.constant0._Z23kernel_exp_and_blocksumPKfPfS1_if,"a",@progbits
	.sectionflags	@""
	.align	4
.nv.constant0._Z23kernel_exp_and_blocksumPKfPfS1_if:
	.zero		928


//--------------------- .nv.constant0._Z16kernel_block_maxPKfPfi --------------------------
	.section	.nv.constant0._Z16kernel_block_maxPKfPfi,"a",@progbits
	.sectionflags	@""
	.align	4
.nv.constant0._Z16kernel_block_maxPKfPfi:
	.zero		916


//--------------------- SYMBOLS --------------------------

	.type		.nv.reservedSmem.offset0,@object
	.size		.nv.reservedSmem.offset0,0x4
	.type		.nv.reservedSmem.cap,@object
	.size		.nv.reservedSmem.cap,0x4
